//
// Generated by NVIDIA NVVM Compiler
//
// Compiler Build ID: CL-36424714
// Cuda compilation tools, release 13.0, V13.0.88
// Based on NVVM 20.0.0
//

.version 9.0
.target sm_100
.address_size 64

	// .globl	_Z10reduce_maxPfjS_
.const .align 4 .u32 c_numPoints;
.const .align 4 .u32 c_dimensions;
.const .align 4 .u32 c_K;
// _ZZ10reduce_maxPfjS_E6shared has been demoted
.extern .shared .align 16 .b8 sharedCentroids[];

.visible .entry _Z10reduce_maxPfjS_(
	.param .u64 .ptr .align 1 _Z10reduce_maxPfjS__param_0,
	.param .u32 _Z10reduce_maxPfjS__param_1,
	.param .u64 .ptr .align 1 _Z10reduce_maxPfjS__param_2
)
{
	.reg .pred 	%p<17>;
	.reg .b32 	%r<39>;
	.reg .b32 	%f<33>;
	.reg .b64 	%rd<9>;
	// demoted variable
	.shared .align 4 .b8 _ZZ10reduce_maxPfjS_E6shared[128];
	ld.param.u64 	%rd2, [_Z10reduce_maxPfjS__param_0];
	ld.param.u32 	%r9, [_Z10reduce_maxPfjS__param_1];
	ld.param.u64 	%rd3, [_Z10reduce_maxPfjS__param_2];
	mov.u32 	%r1, %ctaid.x;
	mov.u32 	%r2, %ntid.x;
	mov.u32 	%r3, %tid.x;
	mad.lo.s32 	%r38, %r1, %r2, %r3;
	setp.ge.u32 	%p1, %r38, %r9;
	mov.f32 	%f31, 0fFF7FFFFF;
	@%p1 bra 	$L__BB0_3;
	mov.u32 	%r10, %nctaid.x;
	mul.lo.s32 	%r5, %r2, %r10;
	cvta.to.global.u64 	%rd1, %rd2;
	mov.f32 	%f31, 0fFF7FFFFF;
$L__BB0_2:
	mul.wide.u32 	%rd4, %r38, 4;
	add.s64 	%rd5, %rd1, %rd4;
	ld.global.f32 	%f10, [%rd5];
	max.f32 	%f31, %f31, %f10;
	add.s32 	%r38, %r38, %r5;
	setp.lt.u32 	%p2, %r38, %r9;
	@%p2 bra 	$L__BB0_2;
$L__BB0_3:
	and.b32  	%r8, %r3, 31;
	mov.b32 	%r11, %f31;
	shfl.sync.down.b32	%r12|%p3, %r11, 16, 31, -1;
	mov.b32 	%f11, %r12;
	max.f32 	%f12, %f31, %f11;
	mov.b32 	%r13, %f12;
	shfl.sync.down.b32	%r14|%p4, %r13, 8, 31, -1;
	mov.b32 	%f13, %r14;
	max.f32 	%f14, %f12, %f13;
	mov.b32 	%r15, %f14;
	shfl.sync.down.b32	%r16|%p5, %r15, 4, 31, -1;
	mov.b32 	%f15, %r16;
	max.f32 	%f16, %f14, %f15;
	mov.b32 	%r17, %f16;
	shfl.sync.down.b32	%r18|%p6, %r17, 2, 31, -1;
	mov.b32 	%f17, %r18;
	max.f32 	%f18, %f16, %f17;
	mov.b32 	%r19, %f18;
	shfl.sync.down.b32	%r20|%p7, %r19, 1, 31, -1;
	mov.b32 	%f19, %r20;
	max.f32 	%f4, %f18, %f19;
	setp.ne.s32 	%p8, %r8, 0;
	@%p8 bra 	$L__BB0_5;
	shr.u32 	%r21, %r3, 3;
	mov.u32 	%r22, _ZZ10reduce_maxPfjS_E6shared;
	add.s32 	%r23, %r22, %r21;
	st.shared.f32 	[%r23], %f4;
$L__BB0_5:
	bar.sync 	0;
	shr.u32 	%r24, %r2, 5;
	setp.ge.u32 	%p9, %r3, %r24;
	mov.f32 	%f32, 0fFF7FFFFF;
	@%p9 bra 	$L__BB0_7;
	shl.b32 	%r25, %r8, 2;
	mov.u32 	%r26, _ZZ10reduce_maxPfjS_E6shared;
	add.s32 	%r27, %r26, %r25;
	ld.shared.f32 	%f32, [%r27];
$L__BB0_7:
	setp.gt.u32 	%p10, %r3, 31;
	@%p10 bra 	$L__BB0_10;
	mov.b32 	%r28, %f32;
	shfl.sync.down.b32	%r29|%p11, %r28, 16, 31, -1;
	mov.b32 	%f21, %r29;
	max.f32 	%f22, %f32, %f21;
	mov.b32 	%r30, %f22;
	shfl.sync.down.b32	%r31|%p12, %r30, 8, 31, -1;
	mov.b32 	%f23, %r31;
	max.f32 	%f24, %f22, %f23;
	mov.b32 	%r32, %f24;
	shfl.sync.down.b32	%r33|%p13, %r32, 4, 31, -1;
	mov.b32 	%f25, %r33;
	max.f32 	%f26, %f24, %f25;
	mov.b32 	%r34, %f26;
	shfl.sync.down.b32	%r35|%p14, %r34, 2, 31, -1;
	mov.b32 	%f27, %r35;
	max.f32 	%f28, %f26, %f27;
	mov.b32 	%r36, %f28;
	shfl.sync.down.b32	%r37|%p15, %r36, 1, 31, -1;
	mov.b32 	%f29, %r37;
	max.f32 	%f7, %f28, %f29;
	setp.ne.s32 	%p16, %r3, 0;
	@%p16 bra 	$L__BB0_10;
	cvta.to.global.u64 	%rd6, %rd3;
	mul.wide.u32 	%rd7, %r1, 4;
	add.s64 	%rd8, %rd6, %rd7;
	st.global.f32 	[%rd8], %f7;
$L__BB0_10:
	ret;

}
	// .globl	_Z26calculateCentroidDistancesPfS_S_ii
.visible .entry _Z26calculateCentroidDistancesPfS_S_ii(
	.param .u64 .ptr .align 1 _Z26calculateCentroidDistancesPfS_S_ii_param_0,
	.param .u64 .ptr .align 1 _Z26calculateCentroidDistancesPfS_S_ii_param_1,
	.param .u64 .ptr .align 1 _Z26calculateCentroidDistancesPfS_S_ii_param_2,
	.param .u32 _Z26calculateCentroidDistancesPfS_S_ii_param_3,
	.param .u32 _Z26calculateCentroidDistancesPfS_S_ii_param_4
)
{
	.reg .pred 	%p<11>;
	.reg .b32 	%r<38>;
	.reg .b32 	%f<142>;
	.reg .b64 	%rd<23>;

	ld.param.u64 	%rd6, [_Z26calculateCentroidDistancesPfS_S_ii_param_0];
	ld.param.u64 	%rd7, [_Z26calculateCentroidDistancesPfS_S_ii_param_1];
	ld.param.u64 	%rd5, [_Z26calculateCentroidDistancesPfS_S_ii_param_2];
	ld.param.u32 	%r24, [_Z26calculateCentroidDistancesPfS_S_ii_param_3];
	ld.param.u32 	%r23, [_Z26calculateCentroidDistancesPfS_S_ii_param_4];
	cvta.to.global.u64 	%rd1, %rd7;
	cvta.to.global.u64 	%rd2, %rd6;
	mov.u32 	%r25, %ctaid.x;
	mov.u32 	%r26, %ntid.x;
	mov.u32 	%r27, %tid.x;
	mad.lo.s32 	%r1, %r25, %r26, %r27;
	setp.ge.s32 	%p1, %r1, %r24;
	@%p1 bra 	$L__BB1_15;
	setp.lt.s32 	%p2, %r23, 1;
	mov.f32 	%f141, 0f00000000;
	@%p2 bra 	$L__BB1_14;
	mul.lo.s32 	%r2, %r23, %r1;
	and.b32  	%r3, %r23, 15;
	setp.lt.u32 	%p3, %r23, 16;
	mov.f32 	%f141, 0f00000000;
	mov.b32 	%r34, 0;
	@%p3 bra 	$L__BB1_5;
	and.b32  	%r34, %r23, 2147483632;
	neg.s32 	%r32, %r34;
	add.s64 	%rd3, %rd2, 32;
	add.s64 	%rd4, %rd1, 32;
	mov.f32 	%f141, 0f00000000;
	mov.u32 	%r31, %r2;
$L__BB1_4:
	.pragma "nounroll";
	mul.wide.s32 	%rd8, %r31, 4;
	add.s64 	%rd9, %rd3, %rd8;
	add.s64 	%rd10, %rd4, %rd8;
	ld.global.f32 	%f18, [%rd9+-32];
	ld.global.f32 	%f19, [%rd10+-32];
	sub.f32 	%f20, %f18, %f19;
	fma.rn.f32 	%f21, %f20, %f20, %f141;
	ld.global.f32 	%f22, [%rd9+-28];
	ld.global.f32 	%f23, [%rd10+-28];
	sub.f32 	%f24, %f22, %f23;
	fma.rn.f32 	%f25, %f24, %f24, %f21;
	ld.global.f32 	%f26, [%rd9+-24];
	ld.global.f32 	%f27, [%rd10+-24];
	sub.f32 	%f28, %f26, %f27;
	fma.rn.f32 	%f29, %f28, %f28, %f25;
	ld.global.f32 	%f30, [%rd9+-20];
	ld.global.f32 	%f31, [%rd10+-20];
	sub.f32 	%f32, %f30, %f31;
	fma.rn.f32 	%f33, %f32, %f32, %f29;
	ld.global.f32 	%f34, [%rd9+-16];
	ld.global.f32 	%f35, [%rd10+-16];
	sub.f32 	%f36, %f34, %f35;
	fma.rn.f32 	%f37, %f36, %f36, %f33;
	ld.global.f32 	%f38, [%rd9+-12];
	ld.global.f32 	%f39, [%rd10+-12];
	sub.f32 	%f40, %f38, %f39;
	fma.rn.f32 	%f41, %f40, %f40, %f37;
	ld.global.f32 	%f42, [%rd9+-8];
	ld.global.f32 	%f43, [%rd10+-8];
	sub.f32 	%f44, %f42, %f43;
	fma.rn.f32 	%f45, %f44, %f44, %f41;
	ld.global.f32 	%f46, [%rd9+-4];
	ld.global.f32 	%f47, [%rd10+-4];
	sub.f32 	%f48, %f46, %f47;
	fma.rn.f32 	%f49, %f48, %f48, %f45;
	ld.global.f32 	%f50, [%rd9];
	ld.global.f32 	%f51, [%rd10];
	sub.f32 	%f52, %f50, %f51;
	fma.rn.f32 	%f53, %f52, %f52, %f49;
	ld.global.f32 	%f54, [%rd9+4];
	ld.global.f32 	%f55, [%rd10+4];
	sub.f32 	%f56, %f54, %f55;
	fma.rn.f32 	%f57, %f56, %f56, %f53;
	ld.global.f32 	%f58, [%rd9+8];
	ld.global.f32 	%f59, [%rd10+8];
	sub.f32 	%f60, %f58, %f59;
	fma.rn.f32 	%f61, %f60, %f60, %f57;
	ld.global.f32 	%f62, [%rd9+12];
	ld.global.f32 	%f63, [%rd10+12];
	sub.f32 	%f64, %f62, %f63;
	fma.rn.f32 	%f65, %f64, %f64, %f61;
	ld.global.f32 	%f66, [%rd9+16];
	ld.global.f32 	%f67, [%rd10+16];
	sub.f32 	%f68, %f66, %f67;
	fma.rn.f32 	%f69, %f68, %f68, %f65;
	ld.global.f32 	%f70, [%rd9+20];
	ld.global.f32 	%f71, [%rd10+20];
	sub.f32 	%f72, %f70, %f71;
	fma.rn.f32 	%f73, %f72, %f72, %f69;
	ld.global.f32 	%f74, [%rd9+24];
	ld.global.f32 	%f75, [%rd10+24];
	sub.f32 	%f76, %f74, %f75;
	fma.rn.f32 	%f77, %f76, %f76, %f73;
	ld.global.f32 	%f78, [%rd9+28];
	ld.global.f32 	%f79, [%rd10+28];
	sub.f32 	%f80, %f78, %f79;
	fma.rn.f32 	%f141, %f80, %f80, %f77;
	add.s32 	%r32, %r32, 16;
	add.s32 	%r31, %r31, 16;
	setp.ne.s32 	%p4, %r32, 0;
	@%p4 bra 	$L__BB1_4;
$L__BB1_5:
	setp.eq.s32 	%p5, %r3, 0;
	@%p5 bra 	$L__BB1_14;
	and.b32  	%r11, %r23, 7;
	setp.lt.u32 	%p6, %r3, 8;
	@%p6 bra 	$L__BB1_8;
	add.s32 	%r29, %r34, %r2;
	mul.wide.s32 	%rd11, %r29, 4;
	add.s64 	%rd12, %rd2, %rd11;
	ld.global.f32 	%f82, [%rd12];
	add.s64 	%rd13, %rd1, %rd11;
	ld.global.f32 	%f83, [%rd13];
	sub.f32 	%f84, %f82, %f83;
	fma.rn.f32 	%f85, %f84, %f84, %f141;
	ld.global.f32 	%f86, [%rd12+4];
	ld.global.f32 	%f87, [%rd13+4];
	sub.f32 	%f88, %f86, %f87;
	fma.rn.f32 	%f89, %f88, %f88, %f85;
	ld.global.f32 	%f90, [%rd12+8];
	ld.global.f32 	%f91, [%rd13+8];
	sub.f32 	%f92, %f90, %f91;
	fma.rn.f32 	%f93, %f92, %f92, %f89;
	ld.global.f32 	%f94, [%rd12+12];
	ld.global.f32 	%f95, [%rd13+12];
	sub.f32 	%f96, %f94, %f95;
	fma.rn.f32 	%f97, %f96, %f96, %f93;
	ld.global.f32 	%f98, [%rd12+16];
	ld.global.f32 	%f99, [%rd13+16];
	sub.f32 	%f100, %f98, %f99;
	fma.rn.f32 	%f101, %f100, %f100, %f97;
	ld.global.f32 	%f102, [%rd12+20];
	ld.global.f32 	%f103, [%rd13+20];
	sub.f32 	%f104, %f102, %f103;
	fma.rn.f32 	%f105, %f104, %f104, %f101;
	ld.global.f32 	%f106, [%rd12+24];
	ld.global.f32 	%f107, [%rd13+24];
	sub.f32 	%f108, %f106, %f107;
	fma.rn.f32 	%f109, %f108, %f108, %f105;
	ld.global.f32 	%f110, [%rd12+28];
	ld.global.f32 	%f111, [%rd13+28];
	sub.f32 	%f112, %f110, %f111;
	fma.rn.f32 	%f141, %f112, %f112, %f109;
	add.s32 	%r34, %r34, 8;
$L__BB1_8:
	setp.eq.s32 	%p7, %r11, 0;
	@%p7 bra 	$L__BB1_14;
	and.b32  	%r14, %r23, 3;
	setp.lt.u32 	%p8, %r11, 4;
	@%p8 bra 	$L__BB1_11;
	add.s32 	%r30, %r34, %r2;
	mul.wide.s32 	%rd14, %r30, 4;
	add.s64 	%rd15, %rd2, %rd14;
	ld.global.f32 	%f114, [%rd15];
	add.s64 	%rd16, %rd1, %rd14;
	ld.global.f32 	%f115, [%rd16];
	sub.f32 	%f116, %f114, %f115;
	fma.rn.f32 	%f117, %f116, %f116, %f141;
	ld.global.f32 	%f118, [%rd15+4];
	ld.global.f32 	%f119, [%rd16+4];
	sub.f32 	%f120, %f118, %f119;
	fma.rn.f32 	%f121, %f120, %f120, %f117;
	ld.global.f32 	%f122, [%rd15+8];
	ld.global.f32 	%f123, [%rd16+8];
	sub.f32 	%f124, %f122, %f123;
	fma.rn.f32 	%f125, %f124, %f124, %f121;
	ld.global.f32 	%f126, [%rd15+12];
	ld.global.f32 	%f127, [%rd16+12];
	sub.f32 	%f128, %f126, %f127;
	fma.rn.f32 	%f141, %f128, %f128, %f125;
	add.s32 	%r34, %r34, 4;
$L__BB1_11:
	setp.eq.s32 	%p9, %r14, 0;
	@%p9 bra 	$L__BB1_14;
	add.s32 	%r37, %r34, %r2;
	neg.s32 	%r36, %r14;
$L__BB1_13:
	.pragma "nounroll";
	mul.wide.s32 	%rd17, %r37, 4;
	add.s64 	%rd18, %rd1, %rd17;
	add.s64 	%rd19, %rd2, %rd17;
	ld.global.f32 	%f129, [%rd19];
	ld.global.f32 	%f130, [%rd18];
	sub.f32 	%f131, %f129, %f130;
	fma.rn.f32 	%f141, %f131, %f131, %f141;
	add.s32 	%r37, %r37, 1;
	add.s32 	%r36, %r36, 1;
	setp.ne.s32 	%p10, %r36, 0;
	@%p10 bra 	$L__BB1_13;
$L__BB1_14:
	sqrt.rn.f32 	%f132, %f141;
	cvta.to.global.u64 	%rd20, %rd5;
	mul.wide.s32 	%rd21, %r1, 4;
	add.s64 	%rd22, %rd20, %rd21;
	st.global.f32 	[%rd22], %f132;
$L__BB1_15:
	ret;

}
	// .globl	_Z23assignPointsToCentroidsPfS_PiS0_b
.visible .entry _Z23assignPointsToCentroidsPfS_PiS0_b(
	.param .u64 .ptr .align 1 _Z23assignPointsToCentroidsPfS_PiS0_b_param_0,
	.param .u64 .ptr .align 1 _Z23assignPointsToCentroidsPfS_PiS0_b_param_1,
	.param .u64 .ptr .align 1 _Z23assignPointsToCentroidsPfS_PiS0_b_param_2,
	.param .u64 .ptr .align 1 _Z23assignPointsToCentroidsPfS_PiS0_b_param_3,
	.param .u8 _Z23assignPointsToCentroidsPfS_PiS0_b_param_4
)
{
	.reg .pred 	%p<35>;
	.reg .b16 	%rs<2>;
	.reg .b32 	%r<133>;
	.reg .b32 	%f<182>;
	.reg .b64 	%rd<52>;

	ld.param.u64 	%rd10, [_Z23assignPointsToCentroidsPfS_PiS0_b_param_0];
	ld.param.u64 	%rd11, [_Z23assignPointsToCentroidsPfS_PiS0_b_param_1];
	ld.param.u64 	%rd8, [_Z23assignPointsToCentroidsPfS_PiS0_b_param_2];
	ld.param.u64 	%rd9, [_Z23assignPointsToCentroidsPfS_PiS0_b_param_3];
	ld.param.s8 	%rs1, [_Z23assignPointsToCentroidsPfS_PiS0_b_param_4];
	cvta.to.global.u64 	%rd1, %rd10;
	cvta.to.global.u64 	%rd2, %rd11;
	mov.u32 	%r63, %ctaid.x;
	mov.u32 	%r1, %ntid.x;
	mov.u32 	%r109, %tid.x;
	mad.lo.s32 	%r3, %r63, %r1, %r109;
	ld.const.u32 	%r64, [c_numPoints];
	setp.ge.s32 	%p1, %r3, %r64;
	@%p1 bra 	$L__BB2_46;
	setp.eq.s16 	%p2, %rs1, 0;
	ld.const.u32 	%r4, [c_K];
	@%p2 bra 	$L__BB2_8;
	ld.const.u32 	%r65, [c_dimensions];
	mul.lo.s32 	%r5, %r65, %r4;
	setp.ge.s32 	%p3, %r109, %r5;
	@%p3 bra 	$L__BB2_7;
	mov.u32 	%r67, sharedCentroids;
$L__BB2_4:
	setp.ge.s32 	%p4, %r109, %r5;
	@%p4 bra 	$L__BB2_6;
	mul.wide.s32 	%rd12, %r109, 4;
	add.s64 	%rd13, %rd2, %rd12;
	ld.global.f32 	%f34, [%rd13];
	shl.b32 	%r66, %r109, 2;
	add.s32 	%r68, %r67, %r66;
	st.shared.f32 	[%r68], %f34;
$L__BB2_6:
	add.s32 	%r109, %r109, %r1;
	setp.lt.s32 	%p5, %r109, %r5;
	@%p5 bra 	$L__BB2_4;
$L__BB2_7:
	bar.sync 	0;
$L__BB2_8:
	cvta.to.global.u64 	%rd14, %rd8;
	mul.wide.s32 	%rd15, %r3, 4;
	add.s64 	%rd3, %rd14, %rd15;
	ld.global.u32 	%r8, [%rd3];
	setp.lt.s32 	%p6, %r4, 1;
	mov.b32 	%r132, 1;
	@%p6 bra 	$L__BB2_44;
	ld.const.u32 	%r9, [c_dimensions];
	setp.lt.s32 	%p7, %r9, 1;
	mul.lo.s32 	%r10, %r9, %r3;
	@%p7 bra 	$L__BB2_37;
	setp.ne.s16 	%p14, %rs1, 0;
	@%p14 bra 	$L__BB2_24;
	and.b32  	%r11, %r9, 7;
	and.b32  	%r12, %r9, 2147483640;
	neg.s32 	%r13, %r12;
	add.s64 	%rd4, %rd1, 16;
	mov.f32 	%f161, 0f7F7FFFFF;
	mov.b32 	%r110, 0;
	mov.u32 	%r131, %r110;
$L__BB2_12:
	setp.lt.u32 	%p24, %r9, 8;
	mul.lo.s32 	%r16, %r9, %r110;
	mov.f32 	%f169, 0f00000000;
	mov.b32 	%r115, 0;
	@%p24 bra 	$L__BB2_15;
	mul.wide.u32 	%rd24, %r16, 4;
	add.s64 	%rd25, %rd2, %rd24;
	add.s64 	%rd51, %rd25, 16;
	mov.f32 	%f169, 0f00000000;
	mov.u32 	%r112, %r10;
	mov.u32 	%r113, %r13;
$L__BB2_14:
	.pragma "nounroll";
	mul.wide.s32 	%rd26, %r112, 4;
	add.s64 	%rd27, %rd4, %rd26;
	ld.global.f32 	%f103, [%rd51+-16];
	ld.global.f32 	%f104, [%rd27+-16];
	sub.f32 	%f105, %f104, %f103;
	fma.rn.f32 	%f106, %f105, %f105, %f169;
	ld.global.f32 	%f107, [%rd51+-12];
	ld.global.f32 	%f108, [%rd27+-12];
	sub.f32 	%f109, %f108, %f107;
	fma.rn.f32 	%f110, %f109, %f109, %f106;
	ld.global.f32 	%f111, [%rd51+-8];
	ld.global.f32 	%f112, [%rd27+-8];
	sub.f32 	%f113, %f112, %f111;
	fma.rn.f32 	%f114, %f113, %f113, %f110;
	ld.global.f32 	%f115, [%rd51+-4];
	ld.global.f32 	%f116, [%rd27+-4];
	sub.f32 	%f117, %f116, %f115;
	fma.rn.f32 	%f118, %f117, %f117, %f114;
	ld.global.f32 	%f119, [%rd51];
	ld.global.f32 	%f120, [%rd27];
	sub.f32 	%f121, %f120, %f119;
	fma.rn.f32 	%f122, %f121, %f121, %f118;
	ld.global.f32 	%f123, [%rd51+4];
	ld.global.f32 	%f124, [%rd27+4];
	sub.f32 	%f125, %f124, %f123;
	fma.rn.f32 	%f126, %f125, %f125, %f122;
	ld.global.f32 	%f127, [%rd51+8];
	ld.global.f32 	%f128, [%rd27+8];
	sub.f32 	%f129, %f128, %f127;
	fma.rn.f32 	%f130, %f129, %f129, %f126;
	ld.global.f32 	%f131, [%rd51+12];
	ld.global.f32 	%f132, [%rd27+12];
	sub.f32 	%f133, %f132, %f131;
	fma.rn.f32 	%f169, %f133, %f133, %f130;
	add.s32 	%r113, %r113, 8;
	add.s64 	%rd51, %rd51, 32;
	add.s32 	%r112, %r112, 8;
	setp.ne.s32 	%p25, %r113, 0;
	mov.u32 	%r115, %r12;
	@%p25 bra 	$L__BB2_14;
$L__BB2_15:
	setp.eq.s32 	%p26, %r11, 0;
	@%p26 bra 	$L__BB2_23;
	add.s32 	%r99, %r11, -1;
	setp.lt.u32 	%p27, %r99, 3;
	@%p27 bra 	$L__BB2_18;
	add.s32 	%r100, %r16, %r115;
	mul.wide.u32 	%rd28, %r100, 4;
	add.s64 	%rd29, %rd2, %rd28;
	ld.global.f32 	%f135, [%rd29];
	add.s32 	%r101, %r10, %r115;
	mul.wide.s32 	%rd30, %r101, 4;
	add.s64 	%rd31, %rd1, %rd30;
	ld.global.f32 	%f136, [%rd31];
	sub.f32 	%f137, %f136, %f135;
	fma.rn.f32 	%f138, %f137, %f137, %f169;
	cvt.u64.u32 	%rd32, %r16;
	cvt.u64.u32 	%rd33, %r115;
	add.s64 	%rd34, %rd32, %rd33;
	shl.b64 	%rd35, %rd34, 2;
	add.s64 	%rd36, %rd2, %rd35;
	ld.global.f32 	%f139, [%rd36+4];
	ld.global.f32 	%f140, [%rd31+4];
	sub.f32 	%f141, %f140, %f139;
	fma.rn.f32 	%f142, %f141, %f141, %f138;
	ld.global.f32 	%f143, [%rd36+8];
	ld.global.f32 	%f144, [%rd31+8];
	sub.f32 	%f145, %f144, %f143;
	fma.rn.f32 	%f146, %f145, %f145, %f142;
	ld.global.f32 	%f147, [%rd36+12];
	ld.global.f32 	%f148, [%rd31+12];
	sub.f32 	%f149, %f148, %f147;
	fma.rn.f32 	%f169, %f149, %f149, %f146;
	add.s32 	%r115, %r115, 4;
$L__BB2_18:
	and.b32  	%r102, %r9, 3;
	setp.eq.s32 	%p28, %r102, 0;
	@%p28 bra 	$L__BB2_23;
	setp.eq.s32 	%p29, %r102, 1;
	@%p29 bra 	$L__BB2_21;
	add.s32 	%r103, %r16, %r115;
	mul.wide.u32 	%rd37, %r103, 4;
	add.s64 	%rd38, %rd2, %rd37;
	ld.global.f32 	%f151, [%rd38];
	add.s32 	%r104, %r10, %r115;
	mul.wide.s32 	%rd39, %r104, 4;
	add.s64 	%rd40, %rd1, %rd39;
	ld.global.f32 	%f152, [%rd40];
	sub.f32 	%f153, %f152, %f151;
	fma.rn.f32 	%f154, %f153, %f153, %f169;
	cvt.u64.u32 	%rd41, %r16;
	cvt.u64.u32 	%rd42, %r115;
	add.s64 	%rd43, %rd41, %rd42;
	shl.b64 	%rd44, %rd43, 2;
	add.s64 	%rd45, %rd2, %rd44;
	ld.global.f32 	%f155, [%rd45+4];
	ld.global.f32 	%f156, [%rd40+4];
	sub.f32 	%f157, %f156, %f155;
	fma.rn.f32 	%f169, %f157, %f157, %f154;
	add.s32 	%r115, %r115, 2;
$L__BB2_21:
	and.b32  	%r105, %r9, 1;
	setp.eq.b32 	%p30, %r105, 1;
	not.pred 	%p31, %p30;
	@%p31 bra 	$L__BB2_23;
	add.s32 	%r106, %r16, %r115;
	mul.wide.u32 	%rd46, %r106, 4;
	add.s64 	%rd47, %rd2, %rd46;
	ld.global.f32 	%f158, [%rd47];
	add.s32 	%r107, %r10, %r115;
	mul.wide.s32 	%rd48, %r107, 4;
	add.s64 	%rd49, %rd1, %rd48;
	ld.global.f32 	%f159, [%rd49];
	sub.f32 	%f160, %f159, %f158;
	fma.rn.f32 	%f169, %f160, %f160, %f169;
$L__BB2_23:
	setp.lt.f32 	%p32, %f169, %f161;
	selp.f32 	%f161, %f169, %f161, %p32;
	selp.b32 	%r131, %r110, %r131, %p32;
	add.s32 	%r110, %r110, 1;
	setp.eq.s32 	%p33, %r110, %r4;
	@%p33 bra 	$L__BB2_43;
	bra.uni 	$L__BB2_12;
$L__BB2_24:
	and.b32  	%r28, %r9, 7;
	add.s32 	%r29, %r28, -1;
	and.b32  	%r30, %r9, 3;
	and.b32  	%r31, %r9, 2147483640;
	and.b32  	%r32, %r9, 1;
	mov.f32 	%f170, 0f7F7FFFFF;
	mov.b32 	%r117, 0;
	mov.u32 	%r131, %r117;
$L__BB2_25:
	setp.lt.u32 	%p15, %r9, 8;
	mul.lo.s32 	%r35, %r9, %r117;
	mov.f32 	%f178, 0f00000000;
	mov.b32 	%r121, 0;
	@%p15 bra 	$L__BB2_28;
	mov.f32 	%f178, 0f00000000;
	mov.b32 	%r119, 0;
$L__BB2_27:
	.pragma "nounroll";
	add.s32 	%r77, %r35, %r119;
	shl.b32 	%r78, %r77, 2;
	mov.u32 	%r79, sharedCentroids;
	add.s32 	%r80, %r79, %r78;
	ld.shared.f32 	%f41, [%r80];
	add.s32 	%r81, %r10, %r119;
	mul.wide.s32 	%rd16, %r81, 4;
	add.s64 	%rd17, %rd1, %rd16;
	ld.global.f32 	%f42, [%rd17];
	sub.f32 	%f43, %f42, %f41;
	fma.rn.f32 	%f44, %f43, %f43, %f178;
	ld.shared.f32 	%f45, [%r80+4];
	ld.global.f32 	%f46, [%rd17+4];
	sub.f32 	%f47, %f46, %f45;
	fma.rn.f32 	%f48, %f47, %f47, %f44;
	ld.shared.f32 	%f49, [%r80+8];
	ld.global.f32 	%f50, [%rd17+8];
	sub.f32 	%f51, %f50, %f49;
	fma.rn.f32 	%f52, %f51, %f51, %f48;
	ld.shared.f32 	%f53, [%r80+12];
	ld.global.f32 	%f54, [%rd17+12];
	sub.f32 	%f55, %f54, %f53;
	fma.rn.f32 	%f56, %f55, %f55, %f52;
	ld.shared.f32 	%f57, [%r80+16];
	ld.global.f32 	%f58, [%rd17+16];
	sub.f32 	%f59, %f58, %f57;
	fma.rn.f32 	%f60, %f59, %f59, %f56;
	ld.shared.f32 	%f61, [%r80+20];
	ld.global.f32 	%f62, [%rd17+20];
	sub.f32 	%f63, %f62, %f61;
	fma.rn.f32 	%f64, %f63, %f63, %f60;
	ld.shared.f32 	%f65, [%r80+24];
	ld.global.f32 	%f66, [%rd17+24];
	sub.f32 	%f67, %f66, %f65;
	fma.rn.f32 	%f68, %f67, %f67, %f64;
	ld.shared.f32 	%f69, [%r80+28];
	ld.global.f32 	%f70, [%rd17+28];
	sub.f32 	%f71, %f70, %f69;
	fma.rn.f32 	%f178, %f71, %f71, %f68;
	add.s32 	%r119, %r119, 8;
	setp.ne.s32 	%p16, %r119, %r31;
	mov.u32 	%r121, %r31;
	@%p16 bra 	$L__BB2_27;
$L__BB2_28:
	setp.eq.s32 	%p17, %r28, 0;
	@%p17 bra 	$L__BB2_36;
	setp.lt.u32 	%p18, %r29, 3;
	@%p18 bra 	$L__BB2_31;
	add.s32 	%r82, %r35, %r121;
	shl.b32 	%r83, %r82, 2;
	mov.u32 	%r84, sharedCentroids;
	add.s32 	%r85, %r84, %r83;
	ld.shared.f32 	%f73, [%r85];
	add.s32 	%r86, %r10, %r121;
	mul.wide.s32 	%rd18, %r86, 4;
	add.s64 	%rd19, %rd1, %rd18;
	ld.global.f32 	%f74, [%rd19];
	sub.f32 	%f75, %f74, %f73;
	fma.rn.f32 	%f76, %f75, %f75, %f178;
	ld.shared.f32 	%f77, [%r85+4];
	ld.global.f32 	%f78, [%rd19+4];
	sub.f32 	%f79, %f78, %f77;
	fma.rn.f32 	%f80, %f79, %f79, %f76;
	ld.shared.f32 	%f81, [%r85+8];
	ld.global.f32 	%f82, [%rd19+8];
	sub.f32 	%f83, %f82, %f81;
	fma.rn.f32 	%f84, %f83, %f83, %f80;
	ld.shared.f32 	%f85, [%r85+12];
	ld.global.f32 	%f86, [%rd19+12];
	sub.f32 	%f87, %f86, %f85;
	fma.rn.f32 	%f178, %f87, %f87, %f84;
	add.s32 	%r121, %r121, 4;
$L__BB2_31:
	setp.eq.s32 	%p19, %r30, 0;
	@%p19 bra 	$L__BB2_36;
	setp.eq.s32 	%p20, %r30, 1;
	@%p20 bra 	$L__BB2_34;
	add.s32 	%r87, %r35, %r121;
	shl.b32 	%r88, %r87, 2;
	mov.u32 	%r89, sharedCentroids;
	add.s32 	%r90, %r89, %r88;
	ld.shared.f32 	%f89, [%r90];
	add.s32 	%r91, %r10, %r121;
	mul.wide.s32 	%rd20, %r91, 4;
	add.s64 	%rd21, %rd1, %rd20;
	ld.global.f32 	%f90, [%rd21];
	sub.f32 	%f91, %f90, %f89;
	fma.rn.f32 	%f92, %f91, %f91, %f178;
	ld.shared.f32 	%f93, [%r90+4];
	ld.global.f32 	%f94, [%rd21+4];
	sub.f32 	%f95, %f94, %f93;
	fma.rn.f32 	%f178, %f95, %f95, %f92;
	add.s32 	%r121, %r121, 2;
$L__BB2_34:
	setp.eq.s32 	%p21, %r32, 0;
	@%p21 bra 	$L__BB2_36;
	add.s32 	%r92, %r35, %r121;
	shl.b32 	%r93, %r92, 2;
	mov.u32 	%r94, sharedCentroids;
	add.s32 	%r95, %r94, %r93;
	ld.shared.f32 	%f96, [%r95];
	add.s32 	%r96, %r10, %r121;
	mul.wide.s32 	%rd22, %r96, 4;
	add.s64 	%rd23, %rd1, %rd22;
	ld.global.f32 	%f97, [%rd23];
	sub.f32 	%f98, %f97, %f96;
	fma.rn.f32 	%f178, %f98, %f98, %f178;
$L__BB2_36:
	setp.lt.f32 	%p22, %f178, %f170;
	selp.f32 	%f170, %f178, %f170, %p22;
	selp.b32 	%r131, %r117, %r131, %p22;
	add.s32 	%r117, %r117, 1;
	setp.eq.s32 	%p23, %r117, %r4;
	@%p23 bra 	$L__BB2_43;
	bra.uni 	$L__BB2_25;
$L__BB2_37:
	and.b32  	%r45, %r4, 3;
	setp.lt.u32 	%p8, %r4, 4;
	mov.f32 	%f180, 0f7F7FFFFF;
	mov.b32 	%r128, 0;
	mov.u32 	%r131, %r128;
	@%p8 bra 	$L__BB2_40;
	and.b32  	%r128, %r4, 2147483644;
	mov.f32 	%f180, 0f7F7FFFFF;
	mov.b32 	%r123, 0;
	mov.u32 	%r131, %r123;
$L__BB2_39:
	setp.gt.f32 	%p9, %f180, 0f00000000;
	selp.f32 	%f180, 0f00000000, %f180, %p9;
	selp.b32 	%r131, %r123, %r131, %p9;
	add.s32 	%r123, %r123, 4;
	setp.ne.s32 	%p10, %r123, %r128;
	@%p10 bra 	$L__BB2_39;
$L__BB2_40:
	setp.eq.s32 	%p11, %r45, 0;
	@%p11 bra 	$L__BB2_43;
	mov.b32 	%r130, 0;
$L__BB2_42:
	.pragma "nounroll";
	setp.gt.f32 	%p12, %f180, 0f00000000;
	selp.f32 	%f180, 0f00000000, %f180, %p12;
	selp.b32 	%r131, %r128, %r131, %p12;
	add.s32 	%r128, %r128, 1;
	add.s32 	%r130, %r130, 1;
	setp.ne.s32 	%p13, %r130, %r45;
	@%p13 bra 	$L__BB2_42;
$L__BB2_43:
	add.s32 	%r132, %r131, 1;
$L__BB2_44:
	st.global.u32 	[%rd3], %r132;
	setp.eq.s32 	%p34, %r8, %r132;
	@%p34 bra 	$L__BB2_46;
	cvta.to.global.u64 	%rd50, %rd9;
	atom.global.add.u32 	%r108, [%rd50], 1;
$L__BB2_46:
	ret;

}
	// .globl	_Z20recalculateCentroidsPfPiS_S0_
.visible .entry _Z20recalculateCentroidsPfPiS_S0_(
	.param .u64 .ptr .align 1 _Z20recalculateCentroidsPfPiS_S0__param_0,
	.param .u64 .ptr .align 1 _Z20recalculateCentroidsPfPiS_S0__param_1,
	.param .u64 .ptr .align 1 _Z20recalculateCentroidsPfPiS_S0__param_2,
	.param .u64 .ptr .align 1 _Z20recalculateCentroidsPfPiS_S0__param_3
)
{
	.reg .pred 	%p<31>;
	.reg .b32 	%r<156>;
	.reg .b32 	%f<83>;
	.reg .b64 	%rd<55>;

	ld.param.u64 	%rd11, [_Z20recalculateCentroidsPfPiS_S0__param_0];
	ld.param.u64 	%rd12, [_Z20recalculateCentroidsPfPiS_S0__param_1];
	ld.param.u64 	%rd13, [_Z20recalculateCentroidsPfPiS_S0__param_2];
	ld.param.u64 	%rd10, [_Z20recalculateCentroidsPfPiS_S0__param_3];
	cvta.to.global.u64 	%rd1, %rd11;
	cvta.to.global.u64 	%rd2, %rd12;
	cvta.to.global.u64 	%rd3, %rd13;
	mov.u32 	%r1, %ctaid.x;
	mov.u32 	%r79, %tid.x;
	ld.const.u32 	%r80, [c_K];
	setp.ge.s32 	%p1, %r1, %r80;
	ld.const.u32 	%r81, [c_dimensions];
	setp.ge.s32 	%p2, %r79, %r81;
	or.pred  	%p3, %p1, %p2;
	@%p3 bra 	$L__BB3_47;
	ld.const.u32 	%r4, [c_numPoints];
	setp.lt.s32 	%p4, %r4, 1;
	mov.b32 	%r132, 0;
	mov.f32 	%f62, 0f00000000;
	@%p4 bra 	$L__BB3_42;
	add.s32 	%r5, %r1, 1;
	setp.eq.s32 	%p5, %r79, 0;
	selp.u32 	%r6, 1, 0, %p5;
	and.b32  	%r7, %r4, 7;
	setp.lt.u32 	%p6, %r4, 8;
	mov.f32 	%f62, 0f00000000;
	mov.b32 	%r148, 0;
	mov.u32 	%r132, %r148;
	@%p6 bra 	$L__BB3_21;
	and.b32  	%r86, %r4, 2147483640;
	neg.s32 	%r130, %r86;
	mad.lo.s32 	%r129, %r81, 7, %r79;
	mad.lo.s32 	%r128, %r81, 6, %r79;
	mad.lo.s32 	%r127, %r81, 5, %r79;
	shl.b32 	%r87, %r81, 2;
	add.s32 	%r126, %r79, %r87;
	mad.lo.s32 	%r125, %r81, 3, %r79;
	shl.b32 	%r88, %r81, 1;
	add.s32 	%r124, %r79, %r88;
	add.s32 	%r123, %r79, %r81;
	add.s64 	%rd54, %rd2, 16;
	mov.f32 	%f62, 0f00000000;
	mov.b32 	%r132, 0;
	mov.u32 	%r122, %r79;
$L__BB3_4:
	.pragma "nounroll";
	ld.global.u32 	%r89, [%rd54+-16];
	setp.ne.s32 	%p7, %r89, %r5;
	@%p7 bra 	$L__BB3_6;
	mul.wide.s32 	%rd14, %r122, 4;
	add.s64 	%rd15, %rd1, %rd14;
	ld.global.f32 	%f42, [%rd15];
	add.f32 	%f62, %f62, %f42;
	add.s32 	%r132, %r132, %r6;
$L__BB3_6:
	ld.global.u32 	%r90, [%rd54+-12];
	setp.ne.s32 	%p8, %r90, %r5;
	@%p8 bra 	$L__BB3_8;
	mul.wide.s32 	%rd16, %r123, 4;
	add.s64 	%rd17, %rd1, %rd16;
	ld.global.f32 	%f43, [%rd17];
	add.f32 	%f62, %f62, %f43;
	add.s32 	%r132, %r132, %r6;
$L__BB3_8:
	ld.global.u32 	%r91, [%rd54+-8];
	setp.ne.s32 	%p9, %r91, %r5;
	@%p9 bra 	$L__BB3_10;
	mul.wide.s32 	%rd18, %r124, 4;
	add.s64 	%rd19, %rd1, %rd18;
	ld.global.f32 	%f44, [%rd19];
	add.f32 	%f62, %f62, %f44;
	add.s32 	%r132, %r132, %r6;
$L__BB3_10:
	ld.global.u32 	%r92, [%rd54+-4];
	setp.ne.s32 	%p10, %r92, %r5;
	@%p10 bra 	$L__BB3_12;
	mul.wide.s32 	%rd20, %r125, 4;
	add.s64 	%rd21, %rd1, %rd20;
	ld.global.f32 	%f45, [%rd21];
	add.f32 	%f62, %f62, %f45;
	add.s32 	%r132, %r132, %r6;
$L__BB3_12:
	ld.global.u32 	%r93, [%rd54];
	setp.ne.s32 	%p11, %r93, %r5;
	@%p11 bra 	$L__BB3_14;
	mul.wide.s32 	%rd22, %r126, 4;
	add.s64 	%rd23, %rd1, %rd22;
	ld.global.f32 	%f46, [%rd23];
	add.f32 	%f62, %f62, %f46;
	add.s32 	%r132, %r132, %r6;
$L__BB3_14:
	ld.global.u32 	%r94, [%rd54+4];
	setp.ne.s32 	%p12, %r94, %r5;
	@%p12 bra 	$L__BB3_16;
	mul.wide.s32 	%rd24, %r127, 4;
	add.s64 	%rd25, %rd1, %rd24;
	ld.global.f32 	%f47, [%rd25];
	add.f32 	%f62, %f62, %f47;
	add.s32 	%r132, %r132, %r6;
$L__BB3_16:
	ld.global.u32 	%r95, [%rd54+8];
	setp.ne.s32 	%p13, %r95, %r5;
	@%p13 bra 	$L__BB3_18;
	mul.wide.s32 	%rd26, %r128, 4;
	add.s64 	%rd27, %rd1, %rd26;
	ld.global.f32 	%f48, [%rd27];
	add.f32 	%f62, %f62, %f48;
	add.s32 	%r132, %r132, %r6;
$L__BB3_18:
	ld.global.u32 	%r96, [%rd54+12];
	setp.ne.s32 	%p14, %r96, %r5;
	@%p14 bra 	$L__BB3_20;
	mul.wide.s32 	%rd28, %r129, 4;
	add.s64 	%rd29, %rd1, %rd28;
	ld.global.f32 	%f49, [%rd29];
	add.f32 	%f62, %f62, %f49;
	add.s32 	%r132, %r132, %r6;
$L__BB3_20:
	and.b32  	%r148, %r4, 2147483640;
	add.s32 	%r130, %r130, 8;
	shl.b32 	%r97, %r81, 3;
	add.s32 	%r129, %r129, %r97;
	add.s32 	%r128, %r128, %r97;
	add.s32 	%r127, %r127, %r97;
	add.s32 	%r126, %r126, %r97;
	add.s32 	%r125, %r125, %r97;
	add.s32 	%r124, %r124, %r97;
	add.s32 	%r123, %r123, %r97;
	add.s32 	%r122, %r122, %r97;
	add.s64 	%rd54, %rd54, 32;
	setp.ne.s32 	%p15, %r130, 0;
	@%p15 bra 	$L__BB3_4;
$L__BB3_21:
	setp.eq.s32 	%p16, %r7, 0;
	@%p16 bra 	$L__BB3_42;
	and.b32  	%r55, %r4, 3;
	setp.lt.u32 	%p17, %r7, 4;
	@%p17 bra 	$L__BB3_32;
	mul.wide.u32 	%rd30, %r148, 4;
	add.s64 	%rd7, %rd2, %rd30;
	ld.global.u32 	%r99, [%rd7];
	setp.ne.s32 	%p18, %r99, %r5;
	@%p18 bra 	$L__BB3_25;
	mad.lo.s32 	%r100, %r81, %r148, %r79;
	mul.wide.s32 	%rd31, %r100, 4;
	add.s64 	%rd32, %rd1, %rd31;
	ld.global.f32 	%f51, [%rd32];
	add.f32 	%f62, %f62, %f51;
	add.s32 	%r132, %r132, %r6;
$L__BB3_25:
	ld.global.u32 	%r101, [%rd7+4];
	setp.ne.s32 	%p19, %r101, %r5;
	@%p19 bra 	$L__BB3_27;
	mad.lo.s32 	%r102, %r81, %r148, %r81;
	add.s32 	%r103, %r102, %r79;
	mul.wide.s32 	%rd33, %r103, 4;
	add.s64 	%rd34, %rd1, %rd33;
	ld.global.f32 	%f52, [%rd34];
	add.f32 	%f62, %f62, %f52;
	add.s32 	%r132, %r132, %r6;
$L__BB3_27:
	ld.global.u32 	%r104, [%rd7+8];
	setp.ne.s32 	%p20, %r104, %r5;
	@%p20 bra 	$L__BB3_29;
	add.s32 	%r105, %r148, 2;
	mad.lo.s32 	%r106, %r81, %r105, %r79;
	mul.wide.s32 	%rd35, %r106, 4;
	add.s64 	%rd36, %rd1, %rd35;
	ld.global.f32 	%f53, [%rd36];
	add.f32 	%f62, %f62, %f53;
	add.s32 	%r132, %r132, %r6;
$L__BB3_29:
	ld.global.u32 	%r107, [%rd7+12];
	setp.ne.s32 	%p21, %r107, %r5;
	@%p21 bra 	$L__BB3_31;
	add.s32 	%r108, %r148, 3;
	mad.lo.s32 	%r109, %r81, %r108, %r79;
	mul.wide.s32 	%rd37, %r109, 4;
	add.s64 	%rd38, %rd1, %rd37;
	ld.global.f32 	%f54, [%rd38];
	add.f32 	%f62, %f62, %f54;
	add.s32 	%r132, %r132, %r6;
$L__BB3_31:
	add.s32 	%r148, %r148, 4;
$L__BB3_32:
	setp.eq.s32 	%p22, %r55, 0;
	@%p22 bra 	$L__BB3_42;
	setp.eq.s32 	%p23, %r55, 1;
	@%p23 bra 	$L__BB3_39;
	mul.wide.u32 	%rd39, %r148, 4;
	add.s64 	%rd8, %rd2, %rd39;
	ld.global.u32 	%r111, [%rd8];
	setp.ne.s32 	%p24, %r111, %r5;
	@%p24 bra 	$L__BB3_36;
	mad.lo.s32 	%r112, %r81, %r148, %r79;
	mul.wide.s32 	%rd40, %r112, 4;
	add.s64 	%rd41, %rd1, %rd40;
	ld.global.f32 	%f56, [%rd41];
	add.f32 	%f62, %f62, %f56;
	add.s32 	%r132, %r132, %r6;
$L__BB3_36:
	ld.global.u32 	%r113, [%rd8+4];
	setp.ne.s32 	%p25, %r113, %r5;
	@%p25 bra 	$L__BB3_38;
	mad.lo.s32 	%r114, %r81, %r148, %r81;
	add.s32 	%r115, %r114, %r79;
	mul.wide.s32 	%rd42, %r115, 4;
	add.s64 	%rd43, %rd1, %rd42;
	ld.global.f32 	%f57, [%rd43];
	add.f32 	%f62, %f62, %f57;
	add.s32 	%r132, %r132, %r6;
$L__BB3_38:
	add.s32 	%r148, %r148, 2;
$L__BB3_39:
	and.b32  	%r116, %r4, 1;
	setp.eq.b32 	%p26, %r116, 1;
	not.pred 	%p27, %p26;
	@%p27 bra 	$L__BB3_42;
	mul.wide.u32 	%rd44, %r148, 4;
	add.s64 	%rd45, %rd2, %rd44;
	ld.global.u32 	%r117, [%rd45];
	setp.ne.s32 	%p28, %r117, %r5;
	@%p28 bra 	$L__BB3_42;
	mad.lo.s32 	%r118, %r81, %r148, %r79;
	mul.wide.s32 	%rd46, %r118, 4;
	add.s64 	%rd47, %rd1, %rd46;
	ld.global.f32 	%f58, [%rd47];
	add.f32 	%f62, %f62, %f58;
	add.s32 	%r132, %r132, %r6;
$L__BB3_42:
	setp.ne.s32 	%p29, %r79, 0;
	cvta.to.global.u64 	%rd48, %rd10;
	mul.wide.u32 	%rd49, %r1, 4;
	add.s64 	%rd9, %rd48, %rd49;
	@%p29 bra 	$L__BB3_44;
	st.global.u32 	[%rd9], %r132;
$L__BB3_44:
	bar.sync 	0;
	ld.global.u32 	%r78, [%rd9];
	setp.lt.s32 	%p30, %r78, 1;
	@%p30 bra 	$L__BB3_46;
	cvt.rn.f32.u32 	%f59, %r78;
	div.rn.f32 	%f60, %f62, %f59;
	mad.lo.s32 	%r121, %r81, %r1, %r79;
	mul.wide.s32 	%rd52, %r121, 4;
	add.s64 	%rd53, %rd3, %rd52;
	st.global.f32 	[%rd53], %f60;
	bra.uni 	$L__BB3_47;
$L__BB3_46:
	mad.lo.s32 	%r119, %r81, %r1, %r79;
	mul.wide.s32 	%rd50, %r119, 4;
	add.s64 	%rd51, %rd3, %rd50;
	mov.b32 	%r120, 0;
	st.global.u32 	[%rd51], %r120;
$L__BB3_47:
	ret;

}


// ===== COMPILED SASS (sm_100) =====

	.target	sm_100

	.elftype	@"ET_EXEC"


//--------------------- .note.nv.tkinfo           --------------------------
	.section	.note.nv.tkinfo,"",@"SHT_NOTE"
	.sectionflags	@"SHF_NOTE_NV_TKINFO"
	.tkinfo
        /*0018*/ 	.word	0x00000002
        /*0030*/ 	.string	""
        /*0030*/ 	.string	"ptxas"
        /*0030*/ 	.string	"Cuda compilation tools, release 13.0, V13.0.88"
        /*0030*/ 	.string	"Build cuda_13.0.r13.0/compiler.36424714_0"
        /*0030*/ 	.string	"-arch sm_100 -m 64 "



//--------------------- .note.nv.cuinfo           --------------------------
	.section	.note.nv.cuinfo,"",@"SHT_NOTE"
	.sectionflags	@"SHF_NOTE_NV_CUINFO"
        /*0018*/ 	.short	0x0002
        /*001a*/ 	.short	0x0064
        /*001c*/ 	.short	0x0082
	.zero		2


//--------------------- .nv.info                  --------------------------
	.section	.nv.info,"",@"SHT_CUDA_INFO"
	.align	4


	//----- nvinfo : EIATTR_REGCOUNT
	.align		4
        /*0000*/ 	.byte	0x04, 0x2f
        /*0002*/ 	.short	(.L_4 - .L_3)
	.align		4
.L_3:
        /*0004*/ 	.word	index@(_Z10reduce_maxPfjS_)
        /*0008*/ 	.word	0x0000000e


	//----- nvinfo : EIATTR_FRAME_SIZE
	.align		4
.L_4:
        /*000c*/ 	.byte	0x04, 0x11
        /*000e*/ 	.short	(.L_6 - .L_5)
	.align		4
.L_5:
        /*0010*/ 	.word	index@(_Z10reduce_maxPfjS_)
        /*0014*/ 	.word	0x00000000


	//----- nvinfo : EIATTR_REGCOUNT
	.align		4
.L_6:
        /*0018*/ 	.byte	0x04, 0x2f
        /*001a*/ 	.short	(.L_8 - .L_7)
	.align		4
.L_7:
        /*001c*/ 	.word	index@(_Z26calculateCentroidDistancesPfS_S_ii)
        /*0020*/ 	.word	0x0000001f


	//----- nvinfo : EIATTR_FRAME_SIZE
	.align		4
.L_8:
        /*0024*/ 	.byte	0x04, 0x11
        /*0026*/ 	.short	(.L_10 - .L_9)
	.align		4
.L_9:
        /*0028*/ 	.word	index@($__internal_1_$__cuda_sm20_sqrt_rn_f32_slowpath)
        /*002c*/ 	.word	0x00000000


	//----- nvinfo : EIATTR_FRAME_SIZE
	.align		4
.L_10:
        /*0030*/ 	.byte	0x04, 0x11
        /*0032*/ 	.short	(.L_12 - .L_11)
	.align		4
.L_11:
        /*0034*/ 	.word	index@(_Z26calculateCentroidDistancesPfS_S_ii)
        /*0038*/ 	.word	0x00000000


	//----- nvinfo : EIATTR_REGCOUNT
	.align		4
.L_12:
        /*003c*/ 	.byte	0x04, 0x2f
        /*003e*/ 	.short	(.L_14 - .L_13)
	.align		4
.L_13:
        /*0040*/ 	.word	index@(_Z23assignPointsToCentroidsPfS_PiS0_b)
        /*0044*/ 	.word	0x00000020


	//----- nvinfo : EIATTR_FRAME_SIZE
	.align		4
.L_14:
        /*0048*/ 	.byte	0x04, 0x11
        /*004a*/ 	.short	(.L_16 - .L_15)
	.align		4
.L_15:
        /*004c*/ 	.word	index@(_Z23assignPointsToCentroidsPfS_PiS0_b)
        /*0050*/ 	.word	0x00000000


	//----- nvinfo : EIATTR_REGCOUNT
	.align		4
.L_16:
        /*0054*/ 	.byte	0x04, 0x2f
        /*0056*/ 	.short	(.L_18 - .L_17)
	.align		4
.L_17:
        /*0058*/ 	.word	index@(_Z20recalculateCentroidsPfPiS_S0_)
        /*005c*/ 	.word	0x00000020


	//----- nvinfo : EIATTR_FRAME_SIZE
	.align		4
.L_18:
        /*0060*/ 	.byte	0x04, 0x11
        /*0062*/ 	.short	(.L_20 - .L_19)
	.align		4
.L_19:
        /*0064*/ 	.word	index@($__internal_0_$__cuda_sm3x_div_rn_noftz_f32_slowpath)
        /*0068*/ 	.word	0x00000000


	//----- nvinfo : EIATTR_FRAME_SIZE
	.align		4
.L_20:
        /*006c*/ 	.byte	0x04, 0x11
        /*006e*/ 	.short	(.L_22 - .L_21)
	.align		4
.L_21:
        /*0070*/ 	.word	index@(_Z20recalculateCentroidsPfPiS_S0_)
        /*0074*/ 	.word	0x00000000


	//----- nvinfo : EIATTR_MIN_STACK_SIZE
	.align		4
.L_22:
        /*0078*/ 	.byte	0x04, 0x12
        /*007a*/ 	.short	(.L_24 - .L_23)
	.align		4
.L_23:
        /*007c*/ 	.word	index@(_Z20recalculateCentroidsPfPiS_S0_)
        /*0080*/ 	.word	0x00000000


	//----- nvinfo : EIATTR_MIN_STACK_SIZE
	.align		4
.L_24:
        /*0084*/ 	.byte	0x04, 0x12
        /*0086*/ 	.short	(.L_26 - .L_25)
	.align		4
.L_25:
        /*0088*/ 	.word	index@(_Z23assignPointsToCentroidsPfS_PiS0_b)
        /*008c*/ 	.word	0x00000000


	//----- nvinfo : EIATTR_MIN_STACK_SIZE
	.align		4
.L_26:
        /*0090*/ 	.byte	0x04, 0x12
        /*0092*/ 	.short	(.L_28 - .L_27)
	.align		4
.L_27:
        /*0094*/ 	.word	index@(_Z26calculateCentroidDistancesPfS_S_ii)
        /*0098*/ 	.word	0x00000000


	//----- nvinfo : EIATTR_MIN_STACK_SIZE
	.align		4
.L_28:
        /*009c*/ 	.byte	0x04, 0x12
        /*009e*/ 	.short	(.L_30 - .L_29)
	.align		4
.L_29:
        /*00a0*/ 	.word	index@(_Z10reduce_maxPfjS_)
        /*00a4*/ 	.word	0x00000000
.L_30:


//--------------------- .nv.compat                --------------------------
	.section	.nv.compat,"",@"SHT_CUDA_COMPAT_INFO"
	.align	4
        /*0000*/ 	.byte	0x02, 0x09, 0x00, 0x00, 0x02, 0x02, 0x01, 0x00, 0x02, 0x05, 0x05, 0x00, 0x03, 0x07, 0x01, 0x01
        /*0010*/ 	.byte	0x02, 0x03, 0x00, 0x00, 0x02, 0x06, 0x01, 0x00, 0x04, 0x0b, 0x08, 0x00, 0x01, 0x00, 0x00, 0x00
        /*0020*/ 	.byte	0x00, 0x00, 0x00, 0x00


//--------------------- .nv.info._Z20recalculateCentroidsPfPiS_S0_ --------------------------
	.section	.nv.info._Z20recalculateCentroidsPfPiS_S0_,"",@"SHT_CUDA_INFO"
	.sectionflags	@""
	.align	4


	//----- nvinfo : EIATTR_CUDA_API_VERSION
	.align		4
        /*0000*/ 	.byte	0x04, 0x37
        /*0002*/ 	.short	(.L_32 - .L_31)
.L_31:
        /*0004*/ 	.word	0x00000082


	//----- nvinfo : EIATTR_KPARAM_INFO
	.align		4
.L_32:
        /*0008*/ 	.byte	0x04, 0x17
        /*000a*/ 	.short	(.L_34 - .L_33)
.L_33:
        /*000c*/ 	.word	0x00000000
        /*0010*/ 	.short	0x0003
        /*0012*/ 	.short	0x0018
        /*0014*/ 	.byte	0x00, 0xf5, 0x21, 0x00


	//----- nvinfo : EIATTR_KPARAM_INFO
	.align		4
.L_34:
        /*0018*/ 	.byte	0x04, 0x17
        /*001a*/ 	.short	(.L_36 - .L_35)
.L_35:
        /*001c*/ 	.word	0x00000000
        /*0020*/ 	.short	0x0002
        /*0022*/ 	.short	0x0010
        /*0024*/ 	.byte	0x00, 0xf5, 0x21, 0x00


	//----- nvinfo : EIATTR_KPARAM_INFO
	.align		4
.L_36:
        /*0028*/ 	.byte	0x04, 0x17
        /*002a*/ 	.short	(.L_38 - .L_37)
.L_37:
        /*002c*/ 	.word	0x00000000
        /*0030*/ 	.short	0x0001
        /*0032*/ 	.short	0x0008
        /*0034*/ 	.byte	0x00, 0xf5, 0x21, 0x00


	//----- nvinfo : EIATTR_KPARAM_INFO
	.align		4
.L_38:
        /*0038*/ 	.byte	0x04, 0x17
        /*003a*/ 	.short	(.L_40 - .L_39)
.L_39:
        /*003c*/ 	.word	0x00000000
        /*0040*/ 	.short	0x0000
        /*0042*/ 	.short	0x0000
        /*0044*/ 	.byte	0x00, 0xf5, 0x21, 0x00


	//----- nvinfo : EIATTR_SPARSE_MMA_MASK
	.align		4
.L_40:
        /*0048*/ 	.byte	0x03, 0x50
        /*004a*/ 	.short	0x0000


	//----- nvinfo : EIATTR_MAXREG_COUNT
	.align		4
        /*004c*/ 	.byte	0x03, 0x1b
        /*004e*/ 	.short	0x00ff


	//----- nvinfo : EIATTR_NUM_BARRIERS
	.align		4
        /*0050*/ 	.byte	0x02, 0x4c
        /*0052*/ 	.byte	0x01
	.zero		1


	//----- nvinfo : EIATTR_MERCURY_ISA_VERSION
	.align		4
        /*0054*/ 	.byte	0x03, 0x5f
        /*0056*/ 	.short	0x0101


	//----- nvinfo : EIATTR_VRC_CTA_INIT_COUNT
	.align		4
        /*0058*/ 	.byte	0x02, 0x4a
	.zero		1
	.zero		1


	//----- nvinfo : EIATTR_EXIT_INSTR_OFFSETS
	.align		4
        /*005c*/ 	.byte	0x04, 0x1c
        /*005e*/ 	.short	(.L_42 - .L_41)


	//   ....[0]....
.L_41:
        /*0060*/ 	.word	0x00000080


	//   ....[1]....
        /*0064*/ 	.word	0x00000dc0


	//   ....[2]....
        /*0068*/ 	.word	0x00000e10


	//----- nvinfo : EIATTR_CRS_STACK_SIZE
	.align		4
.L_42:
        /*006c*/ 	.byte	0x04, 0x1e
        /*006e*/ 	.short	(.L_44 - .L_43)
.L_43:
        /*0070*/ 	.word	0x00000000


	//----- nvinfo : EIATTR_CBANK_PARAM_SIZE
	.align		4
.L_44:
        /*0074*/ 	.byte	0x03, 0x19
        /*0076*/ 	.short	0x0020


	//----- nvinfo : EIATTR_PARAM_CBANK
	.align		4
        /*0078*/ 	.byte	0x04, 0x0a
        /*007a*/ 	.short	(.L_46 - .L_45)
	.align		4
.L_45:
        /*007c*/ 	.word	index@(.nv.constant0._Z20recalculateCentroidsPfPiS_S0_)
        /*0080*/ 	.short	0x0380
        /*0082*/ 	.short	0x0020


	//----- nvinfo : EIATTR_SW_WAR
	.align		4
.L_46:
        /*0084*/ 	.byte	0x04, 0x36
        /*0086*/ 	.short	(.L_48 - .L_47)
.L_47:
        /*0088*/ 	.word	0x00000008
.L_48:


//--------------------- .nv.info._Z23assignPointsToCentroidsPfS_PiS0_b --------------------------
	.section	.nv.info._Z23assignPointsToCentroidsPfS_PiS0_b,"",@"SHT_CUDA_INFO"
	.sectionflags	@""
	.align	4


	//----- nvinfo : EIATTR_CUDA_API_VERSION
	.align		4
        /*0000*/ 	.byte	0x04, 0x37
        /*0002*/ 	.short	(.L_50 - .L_49)
.L_49:
        /*0004*/ 	.word	0x00000082


	//----- nvinfo : EIATTR_KPARAM_INFO
	.align		4
.L_50:
        /*0008*/ 	.byte	0x04, 0x17
        /*000a*/ 	.short	(.L_52 - .L_51)
.L_51:
        /*000c*/ 	.word	0x00000000
        /*0010*/ 	.short	0x0004
        /*0012*/ 	.short	0x0020
        /*0014*/ 	.byte	0x00, 0xf0, 0x05, 0x00


	//----- nvinfo : EIATTR_KPARAM_INFO
	.align		4
.L_52:
        /*0018*/ 	.byte	0x04, 0x17
        /*001a*/ 	.short	(.L_54 - .L_53)
.L_53:
        /*001c*/ 	.word	0x00000000
        /*0020*/ 	.short	0x0003
        /*0022*/ 	.short	0x0018
        /*0024*/ 	.byte	0x00, 0xf5, 0x21, 0x00


	//----- nvinfo : EIATTR_KPARAM_INFO
	.align		4
.L_54:
        /*0028*/ 	.byte	0x04, 0x17
        /*002a*/ 	.short	(.L_56 - .L_55)
.L_55:
        /*002c*/ 	.word	0x00000000
        /*0030*/ 	.short	0x0002
        /*0032*/ 	.short	0x0010
        /*0034*/ 	.byte	0x00, 0xf5, 0x21, 0x00


	//----- nvinfo : EIATTR_KPARAM_INFO
	.align		4
.L_56:
        /*0038*/ 	.byte	0x04, 0x17
        /*003a*/ 	.short	(.L_58 - .L_57)
.L_57:
        /*003c*/ 	.word	0x00000000
        /*0040*/ 	.short	0x0001
        /*0042*/ 	.short	0x0008
        /*0044*/ 	.byte	0x00, 0xf5, 0x21, 0x00


	//----- nvinfo : EIATTR_KPARAM_INFO
	.align		4
.L_58:
        /*0048*/ 	.byte	0x04, 0x17
        /*004a*/ 	.short	(.L_60 - .L_59)
.L_59:
        /*004c*/ 	.word	0x00000000
        /*0050*/ 	.short	0x0000
        /*0052*/ 	.short	0x0000
        /*0054*/ 	.byte	0x00, 0xf5, 0x21, 0x00


	//----- nvinfo : EIATTR_SPARSE_MMA_MASK
	.align		4
.L_60:
        /*0058*/ 	.byte	0x03, 0x50
        /*005a*/ 	.short	0x0000


	//----- nvinfo : EIATTR_MAXREG_COUNT
	.align		4
        /*005c*/ 	.byte	0x03, 0x1b
        /*005e*/ 	.short	0x00ff


	//----- nvinfo : EIATTR_NUM_BARRIERS
	.align		4
        /*0060*/ 	.byte	0x02, 0x4c
        /*0062*/ 	.byte	0x01
	.zero		1


	//----- nvinfo : EIATTR_MERCURY_ISA_VERSION
	.align		4
        /*0064*/ 	.byte	0x03, 0x5f
        /*0066*/ 	.short	0x0101


	//----- nvinfo : EIATTR_INT_WARP_WIDE_INSTR_OFFSETS
	.align		4
        /*0068*/ 	.byte	0x04, 0x31
        /*006a*/ 	.short	(.L_62 - .L_61)


	//   ....[0]....
.L_61:
        /*006c*/ 	.word	0x00001850


	//----- nvinfo : EIATTR_VRC_CTA_INIT_COUNT
	.align		4
.L_62:
        /*0070*/ 	.byte	0x02, 0x4a
	.zero		1
	.zero		1


	//----- nvinfo : EIATTR_EXIT_INSTR_OFFSETS
	.align		4
        /*0074*/ 	.byte	0x04, 0x1c
        /*0076*/ 	.short	(.L_64 - .L_63)


	//   ....[0]....
.L_63:
        /*0078*/ 	.word	0x00000070


	//   ....[1]....
        /*007c*/ 	.word	0x00001820


	//   ....[2]....
        /*0080*/ 	.word	0x000018a0


	//----- nvinfo : EIATTR_CRS_STACK_SIZE
	.align		4
.L_64:
        /*0084*/ 	.byte	0x04, 0x1e
        /*0086*/ 	.short	(.L_66 - .L_65)
.L_65:
        /*0088*/ 	.word	0x00000000


	//----- nvinfo : EIATTR_CBANK_PARAM_SIZE
	.align		4
.L_66:
        /*008c*/ 	.byte	0x03, 0x19
        /*008e*/ 	.short	0x0021


	//----- nvinfo : EIATTR_PARAM_CBANK
	.align		4
        /*0090*/ 	.byte	0x04, 0x0a
        /*0092*/ 	.short	(.L_68 - .L_67)
	.align		4
.L_67:
        /*0094*/ 	.word	index@(.nv.constant0._Z23assignPointsToCentroidsPfS_PiS0_b)
        /*0098*/ 	.short	0x0380
        /*009a*/ 	.short	0x0021


	//----- nvinfo : EIATTR_SW_WAR
	.align		4
.L_68:
        /*009c*/ 	.byte	0x04, 0x36
        /*009e*/ 	.short	(.L_70 - .L_69)
.L_69:
        /*00a0*/ 	.word	0x00000008
.L_70:


//--------------------- .nv.info._Z26calculateCentroidDistancesPfS_S_ii --------------------------
	.section	.nv.info._Z26calculateCentroidDistancesPfS_S_ii,"",@"SHT_CUDA_INFO"
	.sectionflags	@""
	.align	4


	//----- nvinfo : EIATTR_CUDA_API_VERSION
	.align		4
        /*0000*/ 	.byte	0x04, 0x37
        /*0002*/ 	.short	(.L_72 - .L_71)
.L_71:
        /*0004*/ 	.word	0x00000082


	//----- nvinfo : EIATTR_KPARAM_INFO
	.align		4
.L_72:
        /*0008*/ 	.byte	0x04, 0x17
        /*000a*/ 	.short	(.L_74 - .L_73)
.L_73:
        /*000c*/ 	.word	0x00000000
        /*0010*/ 	.short	0x0004
        /*0012*/ 	.short	0x001c
        /*0014*/ 	.byte	0x00, 0xf0, 0x11, 0x00


	//----- nvinfo : EIATTR_KPARAM_INFO
	.align		4
.L_74:
        /*0018*/ 	.byte	0x04, 0x17
        /*001a*/ 	.short	(.L_76 - .L_75)
.L_75:
        /*001c*/ 	.word	0x00000000
        /*0020*/ 	.short	0x0003
        /*0022*/ 	.short	0x0018
        /*0024*/ 	.byte	0x00, 0xf0, 0x11, 0x00


	//----- nvinfo : EIATTR_KPARAM_INFO
	.align		4
.L_76:
        /*0028*/ 	.byte	0x04, 0x17
        /*002a*/ 	.short	(.L_78 - .L_77)
.L_77:
        /*002c*/ 	.word	0x00000000
        /*0030*/ 	.short	0x0002
        /*0032*/ 	.short	0x0010
        /*0034*/ 	.byte	0x00, 0xf5, 0x21, 0x00


	//----- nvinfo : EIATTR_KPARAM_INFO
	.align		4
.L_78:
        /*0038*/ 	.byte	0x04, 0x17
        /*003a*/ 	.short	(.L_80 - .L_79)
.L_79:
        /*003c*/ 	.word	0x00000000
        /*0040*/ 	.short	0x0001
        /*0042*/ 	.short	0x0008
        /*0044*/ 	.byte	0x00, 0xf5, 0x21, 0x00


	//----- nvinfo : EIATTR_KPARAM_INFO
	.align		4
.L_80:
        /*0048*/ 	.byte	0x04, 0x17
        /*004a*/ 	.short	(.L_82 - .L_81)
.L_81:
        /*004c*/ 	.word	0x00000000
        /*0050*/ 	.short	0x0000
        /*0052*/ 	.short	0x0000
        /*0054*/ 	.byte	0x00, 0xf5, 0x21, 0x00


	//----- nvinfo : EIATTR_SPARSE_MMA_MASK
	.align		4
.L_82:
        /*0058*/ 	.byte	0x03, 0x50
        /*005a*/ 	.short	0x0000


	//----- nvinfo : EIATTR_MAXREG_COUNT
	.align		4
        /*005c*/ 	.byte	0x03, 0x1b
        /*005e*/ 	.short	0x00ff


	//----- nvinfo : EIATTR_MERCURY_ISA_VERSION
	.align		4
        /*0060*/ 	.byte	0x03, 0x5f
        /*0062*/ 	.short	0x0101


	//----- nvinfo : EIATTR_VRC_CTA_INIT_COUNT
	.align		4
        /*0064*/ 	.byte	0x02, 0x4a
	.zero		1
	.zero		1


	//----- nvinfo : EIATTR_EXIT_INSTR_OFFSETS
	.align		4
        /*0068*/ 	.byte	0x04, 0x1c
        /*006a*/ 	.short	(.L_84 - .L_83)


	//   ....[0]....
.L_83:
        /*006c*/ 	.word	0x00000070


	//   ....[1]....
        /*0070*/ 	.word	0x00000cd0


	//----- nvinfo : EIATTR_CRS_STACK_SIZE
	.align		4
.L_84:
        /*0074*/ 	.byte	0x04, 0x1e
        /*0076*/ 	.short	(.L_86 - .L_85)
.L_85:
        /*0078*/ 	.word	0x00000000


	//----- nvinfo : EIATTR_CBANK_PARAM_SIZE
	.align		4
.L_86:
        /*007c*/ 	.byte	0x03, 0x19
        /*007e*/ 	.short	0x0020


	//----- nvinfo : EIATTR_PARAM_CBANK
	.align		4
        /*0080*/ 	.byte	0x04, 0x0a
        /*0082*/ 	.short	(.L_88 - .L_87)
	.align		4
.L_87:
        /*0084*/ 	.word	index@(.nv.constant0._Z26calculateCentroidDistancesPfS_S_ii)
        /*0088*/ 	.short	0x0380
        /*008a*/ 	.short	0x0020


	//----- nvinfo : EIATTR_SW_WAR
	.align		4
.L_88:
        /*008c*/ 	.byte	0x04, 0x36
        /*008e*/ 	.short	(.L_90 - .L_89)
.L_89:
        /*0090*/ 	.word	0x00000008
.L_90:


//--------------------- .nv.info._Z10reduce_maxPfjS_ --------------------------
	.section	.nv.info._Z10reduce_maxPfjS_,"",@"SHT_CUDA_INFO"
	.sectionflags	@""
	.align	4


	//----- nvinfo : EIATTR_CUDA_API_VERSION
	.align		4
        /*0000*/ 	.byte	0x04, 0x37
        /*0002*/ 	.short	(.L_92 - .L_91)
.L_91:
        /*0004*/ 	.word	0x00000082


	//----- nvinfo : EIATTR_KPARAM_INFO
	.align		4
.L_92:
        /*0008*/ 	.byte	0x04, 0x17
        /*000a*/ 	.short	(.L_94 - .L_93)
.L_93:
        /*000c*/ 	.word	0x00000000
        /*0010*/ 	.short	0x0002
        /*0012*/ 	.short	0x0010
        /*0014*/ 	.byte	0x00, 0xf5, 0x21, 0x00


	//----- nvinfo : EIATTR_KPARAM_INFO
	.align		4
.L_94:
        /*0018*/ 	.byte	0x04, 0x17
        /*001a*/ 	.short	(.L_96 - .L_95)
.L_95:
        /*001c*/ 	.word	0x00000000
        /*0020*/ 	.short	0x0001
        /*0022*/ 	.short	0x0008
        /*0024*/ 	.byte	0x00, 0xf0, 0x11, 0x00


	//----- nvinfo : EIATTR_KPARAM_INFO
	.align		4
.L_96:
        /*0028*/ 	.byte	0x04, 0x17
        /*002a*/ 	.short	(.L_98 - .L_97)
.L_97:
        /*002c*/ 	.word	0x00000000
        /*0030*/ 	.short	0x0000
        /*0032*/ 	.short	0x0000
        /*0034*/ 	.byte	0x00, 0xf5, 0x21, 0x00


	//----- nvinfo : EIATTR_SPARSE_MMA_MASK
	.align		4
.L_98:
        /*0038*/ 	.byte	0x03, 0x50
        /*003a*/ 	.short	0x0000


	//----- nvinfo : EIATTR_MAXREG_COUNT
	.align		4
        /*003c*/ 	.byte	0x03, 0x1b
        /*003e*/ 	.short	0x00ff


	//----- nvinfo : EIATTR_NUM_BARRIERS
	.align		4
        /*0040*/ 	.byte	0x02, 0x4c
        /*0042*/ 	.byte	0x01
	.zero		1


	//----- nvinfo : EIATTR_MERCURY_ISA_VERSION
	.align		4
        /*0044*/ 	.byte	0x03, 0x5f
        /*0046*/ 	.short	0x0101


	//----- nvinfo : EIATTR_COOP_GROUP_MASK_REGIDS
	.align		4
        /*0048*/ 	.byte	0x04, 0x29
        /*004a*/ 	.short	(.L_100 - .L_99)


	//   ....[0]....
.L_99:
        /*004c*/ 	.word	0xffffffff


	//   ....[1]....
        /*0050*/ 	.word	0xffffffff


	//   ....[2]....
        /*0054*/ 	.word	0xffffffff


	//   ....[3]....
        /*0058*/ 	.word	0xffffffff


	//   ....[4]....
        /*005c*/ 	.word	0xffffffff


	//   ....[5]....
        /*0060*/ 	.word	0xffffffff


	//   ....[6]....
        /*0064*/ 	.word	0xffffffff


	//   ....[7]....
        /*0068*/ 	.word	0xffffffff


	//   ....[8]....
        /*006c*/ 	.word	0xffffffff


	//   ....[9]....
        /*0070*/ 	.word	0xffffffff


	//----- nvinfo : EIATTR_COOP_GROUP_INSTR_OFFSETS
	.align		4
.L_100:
        /*0074*/ 	.byte	0x04, 0x28
        /*0076*/ 	.short	(.L_102 - .L_101)


	//   ....[0]....
.L_101:
        /*0078*/ 	.word	0x00000160


	//   ....[1]....
        /*007c*/ 	.word	0x000001b0


	//   ....[2]....
        /*0080*/ 	.word	0x000001e0


	//   ....[3]....
        /*0084*/ 	.word	0x00000230


	//   ....[4]....
        /*0088*/ 	.word	0x000002a0


	//   ....[5]....
        /*008c*/ 	.word	0x00000310


	//   ....[6]....
        /*0090*/ 	.word	0x00000340


	//   ....[7]....
        /*0094*/ 	.word	0x00000360


	//   ....[8]....
        /*0098*/ 	.word	0x00000380


	//   ....[9]....
        /*009c*/ 	.word	0x000003a0


	//----- nvinfo : EIATTR_VRC_CTA_INIT_COUNT
	.align		4
.L_102:
        /*00a0*/ 	.byte	0x02, 0x4a
	.zero		1
	.zero		1


	//----- nvinfo : EIATTR_EXIT_INSTR_OFFSETS
	.align		4
        /*00a4*/ 	.byte	0x04, 0x1c
        /*00a6*/ 	.short	(.L_104 - .L_103)


	//   ....[0]....
.L_103:
        /*00a8*/ 	.word	0x00000300


	//   ....[1]....
        /*00ac*/ 	.word	0x000003b0


	//   ....[2]....
        /*00b0*/ 	.word	0x00000400


	//----- nvinfo : EIATTR_CRS_STACK_SIZE
	.align		4
.L_104:
        /*00b4*/ 	.byte	0x04, 0x1e
        /*00b6*/ 	.short	(.L_106 - .L_105)
.L_105:
        /*00b8*/ 	.word	0x00000000


	//----- nvinfo : EIATTR_CBANK_PARAM_SIZE
	.align		4
.L_106:
        /*00bc*/ 	.byte	0x03, 0x19
        /*00be*/ 	.short	0x0018


	//----- nvinfo : EIATTR_PARAM_CBANK
	.align		4
        /*00c0*/ 	.byte	0x04, 0x0a
        /*00c2*/ 	.short	(.L_108 - .L_107)
	.align		4
.L_107:
        /*00c4*/ 	.word	index@(.nv.constant0._Z10reduce_maxPfjS_)
        /*00c8*/ 	.short	0x0380
        /*00ca*/ 	.short	0x0018


	//----- nvinfo : EIATTR_SW_WAR
	.align		4
.L_108:
        /*00cc*/ 	.byte	0x04, 0x36
        /*00ce*/ 	.short	(.L_110 - .L_109)
.L_109:
        /*00d0*/ 	.word	0x00000008
.L_110:


//--------------------- .nv.callgraph             --------------------------
	.section	.nv.callgraph,"",@"SHT_CUDA_CALLGRAPH"
	.align	4
	.sectionentsize	8
	.align		4
        /*0000*/ 	.word	0x00000000
	.align		4
        /*0004*/ 	.word	0xffffffff
	.align		4
        /*0008*/ 	.word	0x00000000
	.align		4
        /*000c*/ 	.word	0xfffffffe
	.align		4
        /*0010*/ 	.word	0x00000000
	.align		4
        /*0014*/ 	.word	0xfffffffd
	.align		4
        /*0018*/ 	.word	0x00000000
	.align		4
        /*001c*/ 	.word	0xfffffffc


//--------------------- .nv.constant3             --------------------------
	.section	.nv.constant3,"a",@progbits
	.align	4
.nv.constant3:
	.type		c_numPoints,@object
	.size		c_numPoints,(c_dimensions - c_numPoints)
c_numPoints:
	.zero		4
	.type		c_dimensions,@object
	.size		c_dimensions,(c_K - c_dimensions)
c_dimensions:
	.zero		4
	.type		c_K,@object
	.size		c_K,(.L_2 - c_K)
c_K:
	.zero		4
.L_2:


//--------------------- .text._Z20recalculateCentroidsPfPiS_S0_ --------------------------
	.section	.text._Z20recalculateCentroidsPfPiS_S0_,"ax",@progbits
	.align	128
        .global         _Z20recalculateCentroidsPfPiS_S0_
        .type           _Z20recalculateCentroidsPfPiS_S0_,@function
        .size           _Z20recalculateCentroidsPfPiS_S0_,(.L_x_62 - _Z20recalculateCentroidsPfPiS_S0_)
        .other          _Z20recalculateCentroidsPfPiS_S0_,@"STO_CUDA_ENTRY STV_DEFAULT"
_Z20recalculateCentroidsPfPiS_S0_:
.text._Z20recalculateCentroidsPfPiS_S0_:
[----:B------:R-:W-:Y:S01]  /*0000*/  LDC R1, c[0x0][0x37c] ;  /* 0x0000df00ff017b82 */ /* 0x000fe20000000800 */
[----:B------:R-:W0:Y:S01]  /*0010*/  S2R R0, SR_TID.X ;  /* 0x0000000000007919 */ /* 0x000e220000002100 */
[----:B------:R-:W1:Y:S01]  /*0020*/  LDCU UR5, c[0x3][0x4] ;  /* 0x00c00080ff0577ac */ /* 0x000e620008000800 */
[----:B------:R-:W2:Y:S01]  /*0030*/  S2R R3, SR_CTAID.X ;  /* 0x0000000000037919 */ /* 0x000ea20000002500 */
[----:B------:R-:W2:Y:S01]  /*0040*/  LDCU UR4, c[0x3][0x8] ;  /* 0x00c00100ff0477ac */ /* 0x000ea20008000800 */
[----:B-1----:R-:W-:-:S05]  /*0050*/  IMAD.U32 R13, RZ, RZ, UR5 ;  /* 0x00000005ff0d7e24 */ /* 0x002fca000f8e00ff */
[----:B0-----:R-:W-:-:S04]  /*0060*/  ISETP.GE.AND P0, PT, R0, R13, PT ;  /* 0x0000000d0000720c */ /* 0x001fc80003f06270 */
[----:B--2---:R-:W-:-:S13]  /*0070*/  ISETP.GE.OR P0, PT, R3, UR4, P0 ;  /* 0x0000000403007c0c */ /* 0x004fda0008706670 */
[----:B------:R-:W-:Y:S05]  /*0080*/  @P0 EXIT ;  /* 0x000000000000094d */ /* 0x000fea0003800000 */
[----:B------:R-:W0:Y:S01]  /*0090*/  LDC R10, c[0x3][RZ] ;  /* 0x00c00000ff0a7b82 */ /* 0x000e220000000800 */
[----:B------:R-:W1:Y:S01]  /*00a0*/  LDCU.64 UR6, c[0x0][0x358] ;  /* 0x00006b00ff0677ac */ /* 0x000e620008000a00 */
[----:B------:R-:W-:Y:S02]  /*00b0*/  CS2R R4, SRZ ;  /* 0x0000000000047805 */ /* 0x000fe4000001ff00 */
[----:B0-----:R-:W-:-:S13]  /*00c0*/  ISETP.GE.AND P0, PT, R10, 0x1, PT ;  /* 0x000000010a00780c */ /* 0x001fda0003f06270 */
[----:B-1----:R-:W-:Y:S05]  /*00d0*/  @!P0 BRA `(.L_x_0) ;  /* 0x0000000800cc8947 */ /* 0x002fea0003800000 */
[----:B------:R-:W-:Y:S01]  /*00e0*/  ISETP.GE.U32.AND P1, PT, R10, 0x8, PT ;  /* 0x000000080a00780c */ /* 0x000fe20003f26070 */
[----:B------:R-:W-:Y:S01]  /*00f0*/  HFMA2 R2, -RZ, RZ, 0, 0 ;  /* 0x00000000ff027431 */ /* 0x000fe200000001ff */
[----:B------:R-:W-:Y:S01]  /*0100*/  ISETP.NE.AND P0, PT, R0, RZ, PT ;  /* 0x000000ff0000720c */ /* 0x000fe20003f05270 */
[----:B------:R-:W-:Y:S01]  /*0110*/  VIADD R6, R3, 0x1 ;  /* 0x0000000103067836 */ /* 0x000fe20000000000 */
[----:B------:R-:W-:Y:S02]  /*0120*/  LOP3.LUT R7, R10, 0x7, RZ, 0xc0, !PT ;  /* 0x000000070a077812 */ /* 0x000fe400078ec0ff */
[----:B------:R-:W-:Y:S02]  /*0130*/  CS2R R4, SRZ ;  /* 0x0000000000047805 */ /* 0x000fe4000001ff00 */
[----:B------:R-:W-:-:S05]  /*0140*/  SEL R9, RZ, 0x1, P0 ;  /* 0x00000001ff097807 */ /* 0x000fca0000000000 */
[----:B------:R-:W-:Y:S05]  /*0150*/  @!P1 BRA `(.L_x_1) ;  /* 0x0000000400649947 */ /* 0x000fea0003800000 */
[----:B------:R-:W0:Y:S01]  /*0160*/  LDCU.64 UR4, c[0x0][0x388] ;  /* 0x00007100ff0477ac */ /* 0x000e220008000a00 */
[----:B------:R-:W1:Y:S01]  /*0170*/  LDC R8, c[0x3][0x4] ;  /* 0x00c00100ff087b82 */ /* 0x000e620000000800 */
[----:B------:R-:W-:Y:S01]  /*0180*/  LOP3.LUT R10, R10, 0x7ffffff8, RZ, 0xc0, !PT ;  /* 0x7ffffff80a0a7812 */ /* 0x000fe200078ec0ff */
[C-C-:B------:R-:W-:Y:S01]  /*0190*/  IMAD R11, R13.reuse, 0x7, R0.reuse ;  /* 0x000000070d0b7824 */ /* 0x140fe200078e0200 */
[----:B------:R-:W-:Y:S01]  /*01a0*/  IADD3 R23, PT, PT, R0, R13, RZ ;  /* 0x0000000d00177210 */ /* 0x000fe20007ffe0ff */
[C-C-:B------:R-:W-:Y:S01]  /*01b0*/  IMAD R18, R13.reuse, 0x6, R0.reuse ;  /* 0x000000060d127824 */ /* 0x140fe200078e0200 */
[----:B------:R-:W-:Y:S01]  /*01c0*/  CS2R R4, SRZ ;  /* 0x0000000000047805 */ /* 0x000fe2000001ff00 */
[C-C-:B------:R-:W-:Y:S02]  /*01d0*/  IMAD R19, R13.reuse, 0x5, R0.reuse ;  /* 0x000000050d137824 */ /* 0x140fe400078e0200 */
[C-C-:B------:R-:W-:Y:S02]  /*01e0*/  IMAD R21, R13.reuse, 0x4, R0.reuse ;  /* 0x000000040d157824 */ /* 0x140fe400078e0200 */
[----:B------:R-:W-:-:S02]  /*01f0*/  IMAD R20, R13, 0x3, R0 ;  /* 0x000000030d147824 */ /* 0x000fc400078e0200 */
[--C-:B------:R-:W-:Y:S02]  /*0200*/  IMAD R22, R13, 0x2, R0.reuse ;  /* 0x000000020d167824 */ /* 0x100fe400078e0200 */
[----:B------:R-:W-:Y:S02]  /*0210*/  IMAD.MOV.U32 R24, RZ, RZ, R0 ;  /* 0x000000ffff187224 */ /* 0x000fe400078e0000 */
[----:B------:R-:W-:Y:S01]  /*0220*/  IMAD.MOV R26, RZ, RZ, -R10 ;  /* 0x000000ffff1a7224 */ /* 0x000fe200078e0a0a */
[----:B0-----:R-:W-:-:S04]  /*0230*/  UIADD3 UR4, UP0, UPT, UR4, 0x10, URZ ;  /* 0x0000001004047890 */ /* 0x001fc8000ff1e0ff */
[----:B------:R-:W-:Y:S02]  /*0240*/  UIADD3.X UR5, UPT, UPT, URZ, UR5, URZ, UP0, !UPT ;  /* 0x00000005ff057290 */ /* 0x000fe400087fe4ff */
[----:B------:R-:W-:-:S04]  /*0250*/  MOV R12, UR4 ;  /* 0x00000004000c7c02 */ /* 0x000fc80008000f00 */
[----:B------:R-:W-:-:S07]  /*0260*/  IMAD.U32 R15, RZ, RZ, UR5 ;  /* 0x00000005ff0f7e24 */ /* 0x000fce000f8e00ff */
.L_x_2:
[----:B------:R-:W-:-:S05]  /*0270*/  IMAD.MOV.U32 R13, RZ, RZ, R15 ;  /* 0x000000ffff0d7224 */ /* 0x000fca00078e000f */
[----:B------:R-:W2:Y:S04]  /*0280*/  LDG.E R15, desc[UR6][R12.64+-0x10] ;  /* 0xfffff0060c0f7981 */ /* 0x000ea8000c1e1900 */
[----:B------:R-:W3:Y:S04]  /*0290*/  LDG.E R27, desc[UR6][R12.64+-0x8] ;  /* 0xfffff8060c1b7981 */ /* 0x000ee8000c1e1900 */
[----:B------:R-:W4:Y:S04]  /*02a0*/  LDG.E R17, desc[UR6][R12.64+-0xc] ;  /* 0xfffff4060c117981 */ /* 0x000f28000c1e1900 */
[----:B------:R-:W5:Y:S01]  /*02b0*/  LDG.E R25, desc[UR6][R12.64+-0x4] ;  /* 0xfffffc060c197981 */ /* 0x000f62000c1e1900 */
[----:B--2---:R-:W-:-:S13]  /*02c0*/  ISETP.NE.AND P6, PT, R15, R6, PT ;  /* 0x000000060f00720c */ /* 0x004fda0003fc5270 */
[----:B------:R-:W0:Y:S01]  /*02d0*/  @!P6 LDC.64 R14, c[0x0][0x380] ;  /* 0x0000e000ff0eeb82 */ /* 0x000e220000000a00 */
[-C--:B---3--:R-:W-:Y:S02]  /*02e0*/  ISETP.NE.AND P1, PT, R27, R6.reuse, PT ;  /* 0x000000061b00720c */ /* 0x088fe40003f25270 */
[----:B----4-:R-:W-:Y:S01]  /*02f0*/  ISETP.NE.AND P0, PT, R17, R6, PT ;  /* 0x000000061100720c */ /* 0x010fe20003f05270 */
[----:B------:R-:W2:-:S12]  /*0300*/  LDG.E R27, desc[UR6][R12.64+0x8] ;  /* 0x000008060c1b7981 */ /* 0x000e98000c1e1900 */
[----:B------:R-:W3:Y:S01]  /*0310*/  @!P0 LDC.64 R16, c[0x0][0x380] ;  /* 0x0000e000ff108b82 */ /* 0x000ee20000000a00 */
[----:B0-----:R-:W-:-:S07]  /*0320*/  @!P6 IMAD.WIDE R28, R24, 0x4, R14 ;  /* 0x00000004181ce825 */ /* 0x001fce00078e020e */
[----:B------:R-:W0:Y:S01]  /*0330*/  @!P1 LDC.64 R14, c[0x0][0x380] ;  /* 0x0000e000ff0e9b82 */ /* 0x000e220000000a00 */
[----:B------:R4:W4:Y:S04]  /*0340*/  @!P6 LDG.E R2, desc[UR6][R28.64] ;  /* 0x000000061c02e981 */ /* 0x000928000c1e1900 */
[----:B------:R-:W4:Y:S01]  /*0350*/  LDG.E R29, desc[UR6][R12.64+0x4] ;  /* 0x000004060c1d7981 */ /* 0x000f22000c1e1900 */
[----:B0-----:R-:W-:-:S06]  /*0360*/  @!P1 IMAD.WIDE R14, R22, 0x4, R14 ;  /* 0x00000004160e9825 */ /* 0x001fcc00078e020e */
[----:B------:R-:W4:Y:S01]  /*0370*/  @!P1 LDG.E R14, desc[UR6][R14.64] ;  /* 0x000000060e0e9981 */ /* 0x000f22000c1e1900 */
[----:B---3--:R-:W-:Y:S01]  /*0380*/  @!P0 IMAD.WIDE R16, R23, 0x4, R16 ;  /* 0x0000000417108825 */ /* 0x008fe200078e0210 */
[----:B-----5:R-:W-:Y:S02]  /*0390*/  ISETP.NE.AND P2, PT, R25, R6, PT ;  /* 0x000000061900720c */ /* 0x020fe40003f45270 */
[----:B------:R-:W3:Y:S04]  /*03a0*/  LDG.E R25, desc[UR6][R12.64+0xc] ;  /* 0x00000c060c197981 */ /* 0x000ee8000c1e1900 */
[----:B------:R-:W5:Y:S04]  /*03b0*/  @!P0 LDG.E R16, desc[UR6][R16.64] ;  /* 0x0000000610108981 */ /* 0x000f68000c1e1900 */
[----:B------:R-:W3:Y:S01]  /*03c0*/  LDG.E R15, desc[UR6][R12.64] ;  /* 0x000000060c0f7981 */ /* 0x000ee2000c1e1900 */
[----:B------:R-:W-:-:S02]  /*03d0*/  @!P6 IADD3 R4, PT, PT, R4, R9, RZ ;  /* 0x000000090404e210 */ /* 0x000fc40007ffe0ff */
[-C--:B--2---:R-:W-:Y:S02]  /*03e0*/  ISETP.NE.AND P5, PT, R27, R6.reuse, PT ;  /* 0x000000061b00720c */ /* 0x084fe40003fa5270 */
[----:B----4-:R-:W-:Y:S02]  /*03f0*/  ISETP.NE.AND P4, PT, R29, R6, PT ;  /* 0x000000061d00720c */ /* 0x010fe40003f85270 */
[----:B------:R-:W0:Y:S01]  /*0400*/  @!P2 LDC.64 R28, c[0x0][0x380] ;  /* 0x0000e000ff1cab82 */ /* 0x000e220000000a00 */
[----:B------:R-:W-:Y:S01]  /*0410*/  @!P6 FADD R5, R5, R2 ;  /* 0x000000020505e221 */ /* 0x000fe20000000000 */
[----:B0-----:R-:W-:-:S05]  /*0420*/  @!P2 IMAD.WIDE R28, R20, 0x4, R28 ;  /* 0x00000004141ca825 */ /* 0x001fca00078e021c */
[----:B------:R0:W2:Y:S01]  /*0430*/  @!P2 LDG.E R2, desc[UR6][R28.64] ;  /* 0x000000061c02a981 */ /* 0x0000a2000c1e1900 */
[-C--:B---3--:R-:W-:Y:S01]  /*0440*/  ISETP.NE.AND P3, PT, R15, R6.reuse, PT ;  /* 0x000000060f00720c */ /* 0x088fe20003f65270 */
[----:B0-----:R-:W0:Y:S01]  /*0450*/  @!P5 LDC.64 R28, c[0x0][0x380] ;  /* 0x0000e000ff1cdb82 */ /* 0x001e220000000a00 */
[----:B-----5:R-:W-:Y:S01]  /*0460*/  @!P0 FADD R5, R5, R16 ;  /* 0x0000001005058221 */ /* 0x020fe20000000000 */
[----:B------:R-:W-:-:S03]  /*0470*/  ISETP.NE.AND P6, PT, R25, R6, PT ;  /* 0x000000061900720c */ /* 0x000fc60003fc5270 */
[----:B------:R-:W-:-:S07]  /*0480*/  @!P1 FADD R5, R5, R14 ;  /* 0x0000000e05059221 */ /* 0x000fce0000000000 */
[----:B------:R-:W3:Y:S08]  /*0490*/  @!P3 LDC.64 R16, c[0x0][0x380] ;  /* 0x0000e000ff10bb82 */ /* 0x000ef00000000a00 */
[----:B------:R-:W4:Y:S01]  /*04a0*/  @!P4 LDC.64 R14, c[0x0][0x380] ;  /* 0x0000e000ff0ecb82 */ /* 0x000f220000000a00 */
[----:B0-----:R-:W-:-:S05]  /*04b0*/  @!P5 IMAD.WIDE R28, R18, 0x4, R28 ;  /* 0x00000004121cd825 */ /* 0x001fca00078e021c */
[----:B------:R0:W5:Y:S02]  /*04c0*/  @!P5 LDG.E R25, desc[UR6][R28.64] ;  /* 0x000000061c19d981 */ /* 0x000164000c1e1900 */
[----:B0-----:R-:W0:Y:S01]  /*04d0*/  @!P6 LDC.64 R28, c[0x0][0x380] ;  /* 0x0000e000ff1ceb82 */ /* 0x001e220000000a00 */
[----:B---3--:R-:W-:-:S04]  /*04e0*/  @!P3 IMAD.WIDE R16, R21, 0x4, R16 ;  /* 0x000000041510b825 */ /* 0x008fc800078e0210 */
[----:B----4-:R-:W-:Y:S02]  /*04f0*/  @!P4 IMAD.WIDE R14, R19, 0x4, R14 ;  /* 0x00000004130ec825 */ /* 0x010fe400078e020e */
[----:B------:R-:W3:Y:S04]  /*0500*/  @!P3 LDG.E R16, desc[UR6][R16.64] ;  /* 0x000000061010b981 */ /* 0x000ee8000c1e1900 */
[----:B------:R4:W5:Y:S01]  /*0510*/  @!P4 LDG.E R14, desc[UR6][R14.64] ;  /* 0x000000060e0ec981 */ /* 0x000962000c1e1900 */
[----:B0-----:R-:W-:-:S05]  /*0520*/  @!P6 IMAD.WIDE R28, R11, 0x4, R28 ;  /* 0x000000040b1ce825 */ /* 0x001fca00078e021c */
[----:B------:R-:W5:Y:S01]  /*0530*/  @!P6 LDG.E R27, desc[UR6][R28.64] ;  /* 0x000000061c1be981 */ /* 0x000f62000c1e1900 */
[--C-:B------:R-:W-:Y:S01]  /*0540*/  @!P0 IMAD.IADD R4, R4, 0x1, R9.reuse ;  /* 0x0000000104048824 */ /* 0x100fe200078e0209 */
[----:B------:R-:W-:Y:S01]  /*0550*/  IADD3 R12, P0, PT, R12, 0x20, RZ ;  /* 0x000000200c0c7810 */ /* 0x000fe20007f1e0ff */
[----:B------:R-:W-:Y:S02]  /*0560*/  VIADD R26, R26, 0x8 ;  /* 0x000000081a1a7836 */ /* 0x000fe40000000000 */
[----:B------:R-:W-:Y:S01]  /*0570*/  @!P1 IMAD.IADD R4, R4, 0x1, R9 ;  /* 0x0000000104049824 */ /* 0x000fe200078e0209 */
[----:B----4-:R-:W-:-:S03]  /*0580*/  IADD3.X R15, PT, PT, RZ, R13, RZ, P0, !PT ;  /* 0x0000000dff0f7210 */ /* 0x010fc600007fe4ff */
[----:B------:R-:W-:Y:S01]  /*0590*/  @!P2 IMAD.IADD R4, R4, 0x1, R9 ;  /* 0x000000010404a824 */ /* 0x000fe200078e0209 */
[----:B------:R-:W-:-:S03]  /*05a0*/  ISETP.NE.AND P0, PT, R26, RZ, PT ;  /* 0x000000ff1a00720c */ /* 0x000fc60003f05270 */
[----:B------:R-:W-:-:S04]  /*05b0*/  @!P3 IMAD.IADD R4, R4, 0x1, R9 ;  /* 0x000000010404b824 */ /* 0x000fc800078e0209 */
[----:B------:R-:W-:Y:S01]  /*05c0*/  @!P4 IMAD.IADD R4, R4, 0x1, R9 ;  /* 0x000000010404c824 */ /* 0x000fe200078e0209 */
[----:B-1----:R-:W-:-:S03]  /*05d0*/  MOV R13, R8 ;  /* 0x00000008000d7202 */ /* 0x002fc60000000f00 */
[----:B------:R-:W-:Y:S01]  /*05e0*/  @!P5 IMAD.IADD R4, R4, 0x1, R9 ;  /* 0x000000010404d824 */ /* 0x000fe200078e0209 */
[C---:B------:R-:W-:Y:S01]  /*05f0*/  LEA R23, R13.reuse, R23, 0x3 ;  /* 0x000000170d177211 */ /* 0x040fe200078e18ff */
[C---:B------:R-:W-:Y:S01]  /*0600*/  IMAD R24, R13.reuse, 0x8, R24 ;  /* 0x000000080d187824 */ /* 0x040fe200078e0218 */
[C---:B------:R-:W-:Y:S01]  /*0610*/  LEA R20, R13.reuse, R20, 0x3 ;  /* 0x000000140d147211 */ /* 0x040fe200078e18ff */
[C---:B------:R-:W-:Y:S01]  /*0620*/  IMAD R22, R13.reuse, 0x8, R22 ;  /* 0x000000080d167824 */ /* 0x040fe200078e0216 */
[C---:B------:R-:W-:Y:S01]  /*0630*/  LEA R19, R13.reuse, R19, 0x3 ;  /* 0x000000130d137211 */ /* 0x040fe200078e18ff */
[C---:B------:R-:W-:Y:S01]  /*0640*/  IMAD R21, R13.reuse, 0x8, R21 ;  /* 0x000000080d157824 */ /* 0x040fe200078e0215 */
[----:B------:R-:W-:Y:S01]  /*0650*/  @!P6 IADD3 R4, PT, PT, R4, R9, RZ ;  /* 0x000000090404e210 */ /* 0x000fe20007ffe0ff */
[C---:B------:R-:W-:Y:S02]  /*0660*/  IMAD R18, R13.reuse, 0x8, R18 ;  /* 0x000000080d127824 */ /* 0x040fe400078e0212 */
[----:B------:R-:W-:-:S02]  /*0670*/  IMAD R11, R13, 0x8, R11 ;  /* 0x000000080d0b7824 */ /* 0x000fc400078e020b */
[----:B--2---:R-:W-:-:S04]  /*0680*/  @!P2 FADD R5, R5, R2 ;  /* 0x000000020505a221 */ /* 0x004fc80000000000 */
[----:B---3--:R-:W-:-:S04]  /*0690*/  @!P3 FADD R5, R5, R16 ;  /* 0x000000100505b221 */ /* 0x008fc80000000000 */
[----:B-----5:R-:W-:-:S04]  /*06a0*/  @!P4 FADD R5, R5, R14 ;  /* 0x0000000e0505c221 */ /* 0x020fc80000000000 */
[----:B------:R-:W-:-:S04]  /*06b0*/  @!P5 FADD R5, R5, R25 ;  /* 0x000000190505d221 */ /* 0x000fc80000000000 */
[----:B------:R-:W-:Y:S01]  /*06c0*/  @!P6 FADD R5, R5, R27 ;  /* 0x0000001b0505e221 */ /* 0x000fe20000000000 */
[----:B------:R-:W-:Y:S06]  /*06d0*/  @P0 BRA `(.L_x_2) ;  /* 0xfffffff800e40947 */ /* 0x000fec000383ffff */
[----:B------:R-:W-:-:S07]  /*06e0*/  IMAD.MOV.U32 R2, RZ, RZ, R10 ;  /* 0x000000ffff027224 */ /* 0x000fce00078e000a */
.L_x_1:
[----:B------:R-:W-:-:S13]  /*06f0*/  ISETP.NE.AND P0, PT, R7, RZ, PT ;  /* 0x000000ff0700720c */ /* 0x000fda0003f05270 */
[----:B------:R-:W-:Y:S05]  /*0700*/  @!P0 BRA `(.L_x_0) ;  /* 0x0000000400408947 */ /* 0x000fea0003800000 */
[----:B------:R-:W0:Y:S01]  /*0710*/  LDCU UR4, c[0x3][URZ] ;  /* 0x00c00000ff0477ac */ /* 0x000e220008000800 */
[----:B------:R-:W-:Y:S01]  /*0720*/  ISETP.GE.U32.AND P0, PT, R7, 0x4, PT ;  /* 0x000000040700780c */ /* 0x000fe20003f06070 */
[----:B0-----:R-:W-:-:S04]  /*0730*/  ULOP3.LUT UR5, UR4, 0x3, URZ, 0xc0, !UPT ;  /* 0x0000000304057892 */ /* 0x001fc8000f8ec0ff */
[----:B------:R-:W-:-:S08]  /*0740*/  UISETP.NE.AND UP0, UPT, UR5, URZ, UPT ;  /* 0x000000ff0500728c */ /* 0x000fd0000bf05270 */
[----:B------:R-:W-:Y:S05]  /*0750*/  @!P0 BRA `(.L_x_3) ;  /* 0x0000000000988947 */ /* 0x000fea0003800000 */
[----:B------:R-:W0:Y:S02]  /*0760*/  LDC.64 R10, c[0x0][0x388] ;  /* 0x0000e200ff0a7b82 */ /* 0x000e240000000a00 */
[----:B0-----:R-:W-:-:S05]  /*0770*/  IMAD.WIDE.U32 R20, R2, 0x4, R10 ;  /* 0x0000000402147825 */ /* 0x001fca00078e000a */
[----:B------:R-:W2:Y:S04]  /*0780*/  LDG.E R7, desc[UR6][R20.64] ;  /* 0x0000000614077981 */ /* 0x000ea8000c1e1900 */
[----:B------:R-:W3:Y:S04]  /*0790*/  LDG.E R11, desc[UR6][R20.64+0x4] ;  /* 0x00000406140b7981 */ /* 0x000ee8000c1e1900 */
[----:B------:R-:W4:Y:S04]  /*07a0*/  LDG.E R15, desc[UR6][R20.64+0x8] ;  /* 0x00000806140f7981 */ /* 0x000f28000c1e1900 */
[----:B------:R-:W5:Y:S01]  /*07b0*/  LDG.E R17, desc[UR6][R20.64+0xc] ;  /* 0x00000c0614117981 */ /* 0x000f62000c1e1900 */
[----:B--2---:R-:W-:-:S02]  /*07c0*/  ISETP.NE.AND P0, PT, R7, R6, PT ;  /* 0x000000060700720c */ /* 0x004fc40003f05270 */
[-C--:B---3--:R-:W-:Y:S02]  /*07d0*/  ISETP.NE.AND P1, PT, R11, R6.reuse, PT ;  /* 0x000000060b00720c */ /* 0x088fe40003f25270 */
[-C--:B----4-:R-:W-:Y:S02]  /*07e0*/  ISETP.NE.AND P2, PT, R15, R6.reuse, PT ;  /* 0x000000060f00720c */ /* 0x090fe40003f45270 */
[----:B-----5:R-:W-:-:S07]  /*07f0*/  ISETP.NE.AND P3, PT, R17, R6, PT ;  /* 0x000000061100720c */ /* 0x020fce0003f65270 */
[----:B------:R-:W0:Y:S01]  /*0800*/  @!P0 LDC.64 R18, c[0x0][0x380] ;  /* 0x0000e000ff128b82 */ /* 0x000e220000000a00 */
[CC--:B------:R-:W-:Y:S02]  /*0810*/  @!P0 IMAD R7, R2.reuse, R13.reuse, R0 ;  /* 0x0000000d02078224 */ /* 0x0c0fe400078e0200 */
[----:B------:R-:W-:-:S05]  /*0820*/  @!P1 IMAD R23, R2, R13, R13 ;  /* 0x0000000d02179224 */ /* 0x000fca00078e020d */
[----:B------:R-:W1:Y:S01]  /*0830*/  @!P1 LDC.64 R16, c[0x0][0x380] ;  /* 0x0000e000ff109b82 */ /* 0x000e620000000a00 */
[C---:B------:R-:W-:Y:S01]  /*0840*/  @!P2 IADD3 R8, PT, PT, R2.reuse, 0x2, RZ ;  /* 0x000000020208a810 */ /* 0x040fe20007ffe0ff */
[----:B------:R-:W-:Y:S01]  /*0850*/  @!P1 IMAD.IADD R23, R23, 0x1, R0 ;  /* 0x0000000117179824 */ /* 0x000fe200078e0200 */
[----:B------:R-:W-:-:S05]  /*0860*/  @!P3 IADD3 R12, PT, PT, R2, 0x3, RZ ;  /* 0x00000003020cb810 */ /* 0x000fca0007ffe0ff */
[----:B------:R-:W2:Y:S08]  /*0870*/  @!P2 LDC.64 R14, c[0x0][0x380] ;  /* 0x0000e000ff0eab82 */ /* 0x000eb00000000a00 */
[----:B------:R-:W3:Y:S01]  /*0880*/  @!P3 LDC.64 R10, c[0x0][0x380] ;  /* 0x0000e000ff0abb82 */ /* 0x000ee20000000a00 */
[----:B0-----:R-:W-:-:S04]  /*0890*/  @!P0 IMAD.WIDE R18, R7, 0x4, R18 ;  /* 0x0000000407128825 */ /* 0x001fc800078e0212 */
[----:B------:R-:W-:Y:S02]  /*08a0*/  @!P2 IMAD R7, R8, R13, R0 ;  /* 0x0000000d0807a224 */ /* 0x000fe400078e0200 */
[----:B------:R-:W4:Y:S01]  /*08b0*/  @!P0 LDG.E R18, desc[UR6][R18.64] ;  /* 0x0000000612128981 */ /* 0x000f22000c1e1900 */
[----:B-1----:R-:W-:-:S06]  /*08c0*/  @!P1 IMAD.WIDE R16, R23, 0x4, R16 ;  /* 0x0000000417109825 */ /* 0x002fcc00078e0210 */
[----:B------:R-:W5:Y:S01]  /*08d0*/  @!P1 LDG.E R16, desc[UR6][R16.64] ;  /* 0x0000000610109981 */ /* 0x000f62000c1e1900 */
[----:B--2---:R-:W-:-:S04]  /*08e0*/  @!P2 IMAD.WIDE R14, R7, 0x4, R14 ;  /* 0x00000004070ea825 */ /* 0x004fc800078e020e */
[----:B------:R-:W-:Y:S02]  /*08f0*/  @!P3 IMAD R7, R12, R13, R0 ;  /* 0x0000000d0c07b224 */ /* 0x000fe400078e0200 */
[----:B------:R-:W2:Y:S02]  /*0900*/  @!P2 LDG.E R14, desc[UR6][R14.64] ;  /* 0x000000060e0ea981 */ /* 0x000ea4000c1e1900 */
[----:B---3--:R-:W-:-:S06]  /*0910*/  @!P3 IMAD.WIDE R10, R7, 0x4, R10 ;  /* 0x00000004070ab825 */ /* 0x008fcc00078e020a */
[----:B------:R-:W3:Y:S01]  /*0920*/  @!P3 LDG.E R10, desc[UR6][R10.64] ;  /* 0x000000060a0ab981 */ /* 0x000ee2000c1e1900 */
[----:B------:R-:W-:-:S05]  /*0930*/  @!P0 IMAD.IADD R4, R4, 0x1, R9 ;  /* 0x0000000104048824 */ /* 0x000fca00078e0209 */
[----:B------:R-:W-:-:S05]  /*0940*/  @!P1 IADD3 R4, PT, PT, R4, R9, RZ ;  /* 0x0000000904049210 */ /* 0x000fca0007ffe0ff */
[----:B------:R-:W-:Y:S01]  /*0950*/  @!P2 IMAD.IADD R4, R4, 0x1, R9 ;  /* 0x000000010404a824 */ /* 0x000fe200078e0209 */
[----:B------:R-:W-:-:S03]  /*0960*/  IADD3 R2, PT, PT, R2, 0x4, RZ ;  /* 0x0000000402027810 */ /* 0x000fc60007ffe0ff */
[----:B------:R-:W-:Y:S02]  /*0970*/  @!P3 IMAD.IADD R4, R4, 0x1, R9 ;  /* 0x000000010404b824 */ /* 0x000fe400078e0209 */
[----:B----4-:R-:W-:-:S04]  /*0980*/  @!P0 FADD R5, R5, R18 ;  /* 0x0000001205058221 */ /* 0x010fc80000000000 */
[----:B-----5:R-:W-:-:S04]  /*0990*/  @!P1 FADD R5, R5, R16 ;  /* 0x0000001005059221 */ /* 0x020fc80000000000 */
[----:B--2---:R-:W-:-:S04]  /*09a0*/  @!P2 FADD R5, R5, R14 ;  /* 0x0000000e0505a221 */ /* 0x004fc80000000000 */
[----:B---3--:R-:W-:-:S07]  /*09b0*/  @!P3 FADD R5, R5, R10 ;  /* 0x0000000a0505b221 */ /* 0x008fce0000000000 */
.L_x_3:
[----:B------:R-:W-:Y:S05]  /*09c0*/  BRA.U !UP0, `(.L_x_0) ;  /* 0x0000000108907547 */ /* 0x000fea000b800000 */
[----:B------:R-:W-:Y:S02]  /*09d0*/  UISETP.NE.AND UP0, UPT, UR5, 0x1, UPT ;  /* 0x000000010500788c */ /* 0x000fe4000bf05270 */
[----:B------:R-:W-:-:S04]  /*09e0*/  ULOP3.LUT UR4, UR4, 0x1, URZ, 0xc0, !UPT ;  /* 0x0000000104047892 */ /* 0x000fc8000f8ec0ff */
[----:B------:R-:W-:-:S03]  /*09f0*/  UISETP.NE.U32.AND UP1, UPT, UR4, 0x1, UPT ;  /* 0x000000010400788c */ /* 0x000fc6000bf25070 */
[----:B------:R-:W-:Y:S08]  /*0a00*/  BRA.U !UP0, `(.L_x_4) ;  /* 0x0000000108507547 */ /* 0x000ff0000b800000 */
[----:B------:R-:W0:Y:S02]  /*0a10*/  LDC.64 R10, c[0x0][0x388] ;  /* 0x0000e200ff0a7b82 */ /* 0x000e240000000a00 */
[----:B0-----:R-:W-:-:S05]  /*0a20*/  IMAD.WIDE.U32 R10, R2, 0x4, R10 ;  /* 0x00000004020a7825 */ /* 0x001fca00078e000a */
[----:B------:R-:W2:Y:S04]  /*0a30*/  LDG.E R7, desc[UR6][R10.64] ;  /* 0x000000060a077981 */ /* 0x000ea8000c1e1900 */
[----:B------:R-:W3:Y:S01]  /*0a40*/  LDG.E R15, desc[UR6][R10.64+0x4] ;  /* 0x000004060a0f7981 */ /* 0x000ee2000c1e1900 */
[-C--:B--2---:R-:W-:Y:S02]  /*0a50*/  ISETP.NE.AND P0, PT, R7, R6.reuse, PT ;  /* 0x000000060700720c */ /* 0x084fe40003f05270 */
[----:B---3--:R-:W-:-:S11]  /*0a60*/  ISETP.NE.AND P1, PT, R15, R6, PT ;  /* 0x000000060f00720c */ /* 0x008fd60003f25270 */
[----:B------:R-:W0:Y:S01]  /*0a70*/  @!P0 LDC.64 R14, c[0x0][0x380] ;  /* 0x0000e000ff0e8b82 */ /* 0x000e220000000a00 */
[CC--:B------:R-:W-:Y:S02]  /*0a80*/  @!P0 IMAD R7, R2.reuse, R13.reuse, R0 ;  /* 0x0000000d02078224 */ /* 0x0c0fe400078e0200 */
[----:B------:R-:W-:-:S05]  /*0a90*/  @!P1 IMAD R19, R2, R13, R13 ;  /* 0x0000000d02139224 */ /* 0x000fca00078e020d */
[----:B------:R-:W1:Y:S01]  /*0aa0*/  @!P1 LDC.64 R16, c[0x0][0x380] ;  /* 0x0000e000ff109b82 */ /* 0x000e620000000a00 */
[----:B------:R-:W-:Y:S01]  /*0ab0*/  @!P1 IADD3 R19, PT, PT, R19, R0, RZ ;  /* 0x0000000013139210 */ /* 0x000fe20007ffe0ff */
[----:B0-----:R-:W-:-:S06]  /*0ac0*/  @!P0 IMAD.WIDE R14, R7, 0x4, R14 ;  /* 0x00000004070e8825 */ /* 0x001fcc00078e020e */
[----:B------:R-:W2:Y:S01]  /*0ad0*/  @!P0 LDG.E R14, desc[UR6][R14.64] ;  /* 0x000000060e0e8981 */ /* 0x000ea2000c1e1900 */
[----:B-1----:R-:W-:-:S06]  /*0ae0*/  @!P1 IMAD.WIDE R16, R19, 0x4, R16 ;  /* 0x0000000413109825 */ /* 0x002fcc00078e0210 */
[----:B------:R-:W3:Y:S01]  /*0af0*/  @!P1 LDG.E R16, desc[UR6][R16.64] ;  /* 0x0000000610109981 */ /* 0x000ee2000c1e1900 */
[----:B------:R-:W-:Y:S01]  /*0b00*/  @!P0 IMAD.IADD R4, R4, 0x1, R9 ;  /* 0x0000000104048824 */ /* 0x000fe200078e0209 */
[----:B------:R-:W-:-:S03]  /*0b10*/  IADD3 R2, PT, PT, R2, 0x2, RZ ;  /* 0x0000000202027810 */ /* 0x000fc60007ffe0ff */
[----:B------:R-:W-:Y:S02]  /*0b20*/  @!P1 IMAD.IADD R4, R4, 0x1, R9 ;  /* 0x0000000104049824 */ /* 0x000fe400078e0209 */
[----:B--2---:R-:W-:-:S04]  /*0b30*/  @!P0 FADD R5, R5, R14 ;  /* 0x0000000e05058221 */ /* 0x004fc80000000000 */
[----:B---3--:R-:W-:-:S07]  /*0b40*/  @!P1 FADD R5, R5, R16 ;  /* 0x0000001005059221 */ /* 0x008fce0000000000 */
.L_x_4:
[----:B------:R-:W-:Y:S05]  /*0b50*/  BRA.U UP1, `(.L_x_0) ;  /* 0x00000001012c7547 */ /* 0x000fea000b800000 */
[----:B------:R-:W0:Y:S02]  /*0b60*/  LDC.64 R10, c[0x0][0x388] ;  /* 0x0000e200ff0a7b82 */ /* 0x000e240000000a00 */
[----:B0-----:R-:W-:-:S06]  /*0b70*/  IMAD.WIDE.U32 R10, R2, 0x4, R10 ;  /* 0x00000004020a7825 */ /* 0x001fcc00078e000a */
[----:B------:R-:W2:Y:S02]  /*0b80*/  LDG.E R11, desc[UR6][R10.64] ;  /* 0x000000060a0b7981 */ /* 0x000ea4000c1e1900 */
[----:B--2---:R-:W-:-:S13]  /*0b90*/  ISETP.NE.AND P0, PT, R11, R6, PT ;  /* 0x000000060b00720c */ /* 0x004fda0003f05270 */
[----:B------:R-:W-:Y:S05]  /*0ba0*/  @P0 BRA `(.L_x_0) ;  /* 0x0000000000180947 */ /* 0x000fea0003800000 */
[----:B------:R-:W0:Y:S01]  /*0bb0*/  LDC.64 R6, c[0x0][0x380] ;  /* 0x0000e000ff067b82 */ /* 0x000e220000000a00 */
[----:B------:R-:W-:-:S04]  /*0bc0*/  IMAD R11, R2, R13, R0 ;  /* 0x0000000d020b7224 */ /* 0x000fc800078e0200 */
[----:B0-----:R-:W-:-:S06]  /*0bd0*/  IMAD.WIDE R6, R11, 0x4, R6 ;  /* 0x000000040b067825 */ /* 0x001fcc00078e0206 */
[----:B------:R-:W2:Y:S01]  /*0be0*/  LDG.E R6, desc[UR6][R6.64] ;  /* 0x0000000606067981 */ /* 0x000ea2000c1e1900 */
[----:B------:R-:W-:Y:S01]  /*0bf0*/  IADD3 R4, PT, PT, R4, R9, RZ ;  /* 0x0000000904047210 */ /* 0x000fe20007ffe0ff */
[----:B--2---:R-:W-:-:S07]  /*0c00*/  FADD R5, R5, R6 ;  /* 0x0000000605057221 */ /* 0x004fce0000000000 */
.L_x_0:
[----:B------:R-:W0:Y:S01]  /*0c10*/  LDC.64 R6, c[0x0][0x398] ;  /* 0x0000e600ff067b82 */ /* 0x000e220000000a00 */
[----:B------:R-:W-:Y:S01]  /*0c20*/  ISETP.NE.AND P0, PT, R0, RZ, PT ;  /* 0x000000ff0000720c */ /* 0x000fe20003f05270 */
[----:B0-----:R-:W-:-:S12]  /*0c30*/  IMAD.WIDE.U32 R6, R3, 0x4, R6 ;  /* 0x0000000403067825 */ /* 0x001fd800078e0006 */
[----:B------:R0:W-:Y:S01]  /*0c40*/  @!P0 STG.E desc[UR6][R6.64], R4 ;  /* 0x0000000406008986 */ /* 0x0001e2000c101906 */
[----:B------:R-:W-:Y:S06]  /*0c50*/  BAR.SYNC.DEFER_BLOCKING 0x0 ;  /* 0x0000000000007b1d */ /* 0x000fec0000010000 */
[----:B------:R-:W2:Y:S02]  /*0c60*/  LDG.E R2, desc[UR6][R6.64] ;  /* 0x0000000606027981 */ /* 0x000ea4000c1e1900 */
[----:B--2---:R-:W-:-:S13]  /*0c70*/  ISETP.GE.AND P0, PT, R2, 0x1, PT ;  /* 0x000000010200780c */ /* 0x004fda0003f06270 */
[----:B0-----:R-:W-:Y:S05]  /*0c80*/  @!P0 BRA `(.L_x_5) ;  /* 0x0000000000508947 */ /* 0x001fea0003800000 */
[----:B------:R-:W-:Y:S01]  /*0c90*/  I2FP.F32.U32 R6, R2 ;  /* 0x0000000200067245 */ /* 0x000fe20000201000 */
[----:B------:R-:W-:Y:S03]  /*0ca0*/  BSSY.RECONVERGENT B0, `(.L_x_6) ;  /* 0x000000c000007945 */ /* 0x000fe60003800200 */
[----:B------:R-:W0:Y:S08]  /*0cb0*/  MUFU.RCP R7, R6 ;  /* 0x0000000600077308 */ /* 0x000e300000001000 */
[----:B------:R-:W1:Y:S01]  /*0cc0*/  FCHK P0, R5, R6 ;  /* 0x0000000605007302 */ /* 0x000e620000000000 */
[----:B0-----:R-:W-:-:S04]  /*0cd0*/  FFMA R2, -R6, R7, 1 ;  /* 0x3f80000006027423 */ /* 0x001fc80000000107 */
[----:B------:R-:W-:-:S04]  /*0ce0*/  FFMA R2, R7, R2, R7 ;  /* 0x0000000207027223 */ /* 0x000fc80000000007 */
[----:B------:R-:W-:-:S04]  /*0cf0*/  FFMA R7, R2, R5, RZ ;  /* 0x0000000502077223 */ /* 0x000fc800000000ff */
[----:B------:R-:W-:-:S04]  /*0d00*/  FFMA R4, -R6, R7, R5 ;  /* 0x0000000706047223 */ /* 0x000fc80000000105 */
[----:B------:R-:W-:Y:S01]  /*0d10*/  FFMA R7, R2, R4, R7 ;  /* 0x0000000402077223 */ /* 0x000fe20000000007 */
[----:B-1----:R-:W-:Y:S06]  /*0d20*/  @!P0 BRA `(.L_x_7) ;  /* 0x00000000000c8947 */ /* 0x002fec0003800000 */
[----:B------:R-:W-:-:S07]  /*0d30*/  MOV R4, 0xd50 ;  /* 0x00000d5000047802 */ /* 0x000fce0000000f00 */
[----:B------:R-:W-:Y:S05]  /*0d40*/  CALL.REL.NOINC `($__internal_0_$__cuda_sm3x_div_rn_noftz_f32_slowpath) ;  /* 0x0000000000347944 */ /* 0x000fea0003c00000 */
[----:B------:R-:W-:-:S07]  /*0d50*/  IMAD.MOV.U32 R7, RZ, RZ, R2 ;  /* 0x000000ffff077224 */ /* 0x000fce00078e0002 */
.L_x_7:
[----:B------:R-:W-:Y:S05]  /*0d60*/  BSYNC.RECONVERGENT B0 ;  /* 0x0000000000007941 */ /* 0x000fea0003800200 */
.L_x_6:
[----:B------:R-:W0:Y:S01]  /*0d70*/  LDC.64 R4, c[0x0][0x390] ;  /* 0x0000e400ff047b82 */ /* 0x000e220000000a00 */
[----:B------:R-:W1:Y:S02]  /*0d80*/  LDCU UR4, c[0x3][0x4] ;  /* 0x00c00080ff0477ac */ /* 0x000e640008000800 */
[----:B-1----:R-:W-:-:S04]  /*0d90*/  IMAD R3, R3, UR4, R0 ;  /* 0x0000000403037c24 */ /* 0x002fc8000f8e0200 */
[----:B0-----:R-:W-:-:S05]  /*0da0*/  IMAD.WIDE R2, R3, 0x4, R4 ;  /* 0x0000000403027825 */ /* 0x001fca00078e0204 */
[----:B------:R-:W-:Y:S01]  /*0db0*/  STG.E desc[UR6][R2.64], R7 ;  /* 0x0000000702007986 */ /* 0x000fe2000c101906 */
[----:B------:R-:W-:Y:S05]  /*0dc0*/  EXIT ;  /* 0x000000000000794d */ /* 0x000fea0003800000 */
.L_x_5:
[----:B------:R-:W0:Y:S01]  /*0dd0*/  LDC.64 R4, c[0x0][0x390] ;  /* 0x0000e400ff047b82 */ /* 0x000e220000000a00 */
[----:B------:R-:W-:-:S04]  /*0de0*/  IMAD R3, R3, R13, R0 ;  /* 0x0000000d03037224 */ /* 0x000fc800078e0200 */
[----:B0-----:R-:W-:-:S05]  /*0df0*/  IMAD.WIDE R4, R3, 0x4, R4 ;  /* 0x0000000403047825 */ /* 0x001fca00078e0204 */
[----:B------:R-:W-:Y:S01]  /*0e00*/  STG.E desc[UR6][R4.64], RZ ;  /* 0x000000ff04007986 */ /* 0x000fe2000c101906 */
[----:B------:R-:W-:Y:S05]  /*0e10*/  EXIT ;  /* 0x000000000000794d */ /* 0x000fea0003800000 */
        .weak           $__internal_0_$__cuda_sm3x_div_rn_noftz_f32_slowpath
        .type           $__internal_0_$__cuda_sm3x_div_rn_noftz_f32_slowpath,@function
        .size           $__internal_0_$__cuda_sm3x_div_rn_noftz_f32_slowpath,(.L_x_62 - $__internal_0_$__cuda_sm3x_div_rn_noftz_f32_slowpath)
$__internal_0_$__cuda_sm3x_div_rn_noftz_f32_slowpath:
[----:B------:R-:W-:Y:S01]  /*0e20*/  SHF.R.U32.HI R7, RZ, 0x17, R6 ;  /* 0x00000017ff077819 */ /* 0x000fe20000011606 */
[----:B------:R-:W-:Y:S01]  /*0e30*/  BSSY.RECONVERGENT B1, `(.L_x_8) ;  /* 0x0000063000017945 */ /* 0x000fe20003800200 */
[----:B------:R-:W-:Y:S02]  /*0e40*/  SHF.R.U32.HI R2, RZ, 0x17, R5 ;  /* 0x00000017ff027819 */ /* 0x000fe40000011605 */
[----:B------:R-:W-:Y:S02]  /*0e50*/  LOP3.LUT R7, R7, 0xff, RZ, 0xc0, !PT ;  /* 0x000000ff07077812 */ /* 0x000fe400078ec0ff */
[----:B------:R-:W-:Y:S02]  /*0e60*/  LOP3.LUT R12, R2, 0xff, RZ, 0xc0, !PT ;  /* 0x000000ff020c7812 */ /* 0x000fe400078ec0ff */
[----:B------:R-:W-:-:S03]  /*0e70*/  IADD3 R9, PT, PT, R7, -0x1, RZ ;  /* 0xffffffff07097810 */ /* 0x000fc60007ffe0ff */
[----:B------:R-:W-:Y:S01]  /*0e80*/  VIADD R10, R12, 0xffffffff ;  /* 0xffffffff0c0a7836 */ /* 0x000fe20000000000 */
[----:B------:R-:W-:-:S04]  /*0e90*/  ISETP.GT.U32.AND P0, PT, R9, 0xfd, PT ;  /* 0x000000fd0900780c */ /* 0x000fc80003f04070 */
[----:B------:R-:W-:-:S13]  /*0ea0*/  ISETP.GT.U32.OR P0, PT, R10, 0xfd, P0 ;  /* 0x000000fd0a00780c */ /* 0x000fda0000704470 */
[----:B------:R-:W-:Y:S01]  /*0eb0*/  @!P0 MOV R8, RZ ;  /* 0x000000ff00088202 */ /* 0x000fe20000000f00 */
[----:B------:R-:W-:Y:S06]  /*0ec0*/  @!P0 BRA `(.L_x_9) ;  /* 0x0000000000608947 */ /* 0x000fec0003800000 */
[----:B------:R-:W-:Y:S01]  /*0ed0*/  FSETP.GTU.FTZ.AND P0, PT, |R5|, +INF , PT ;  /* 0x7f8000000500780b */ /* 0x000fe20003f1c200 */
[----:B------:R-:W-:Y:S01]  /*0ee0*/  IMAD.MOV.U32 R2, RZ, RZ, R6 ;  /* 0x000000ffff027224 */ /* 0x000fe200078e0006 */
[----:B------:R-:W-:-:S04]  /*0ef0*/  FSETP.GTU.FTZ.AND P1, PT, |R6|, +INF , PT ;  /* 0x7f8000000600780b */ /* 0x000fc80003f3c200 */
[----:B------:R-:W-:-:S13]  /*0f00*/  PLOP3.LUT P0, PT, P0, P1, PT, 0xf8, 0x8f ;  /* 0x00000000008f781c */ /* 0x000fda0000703f70 */
[----:B------:R-:W-:Y:S05]  /*0f10*/  @P0 BRA `(.L_x_10) ;  /* 0x00000004004c0947 */ /* 0x000fea0003800000 */
[----:B------:R-:W-:-:S13]  /*0f20*/  LOP3.LUT P0, RZ, R6, 0x7fffffff, R5, 0xc8, !PT ;  /* 0x7fffffff06ff7812 */ /* 0x000fda000780c805 */
[----:B------:R-:W-:Y:S05]  /*0f30*/  @!P0 BRA `(.L_x_11) ;  /* 0x00000004003c8947 */ /* 0x000fea0003800000 */
[C---:B------:R-:W-:Y:S02]  /*0f40*/  FSETP.NEU.FTZ.AND P1, PT, |R5|.reuse, +INF , PT ;  /* 0x7f8000000500780b */ /* 0x040fe40003f3d200 */
[----:B------:R-:W-:Y:S02]  /*0f50*/  FSETP.NEU.FTZ.AND P0, PT, |R2|, +INF , PT ;  /* 0x7f8000000200780b */ /* 0x000fe40003f1d200 */
[----:B------:R-:W-:-:S11]  /*0f60*/  FSETP.NEU.FTZ.AND P2, PT, |R5|, +INF , PT ;  /* 0x7f8000000500780b */ /* 0x000fd60003f5d200 */
[----:B------:R-:W-:Y:S05]  /*0f70*/  @!P0 BRA !P1, `(.L_x_11) ;  /* 0x00000004002c8947 */ /* 0x000fea0004800000 */
[----:B------:R-:W-:-:S04]  /*0f80*/  LOP3.LUT P1, RZ, R5, 0x7fffffff, RZ, 0xc0, !PT ;  /* 0x7fffffff05ff7812 */ /* 0x000fc8000782c0ff */
[----:B------:R-:W-:-:S13]  /*0f90*/  PLOP3.LUT P0, PT, P0, P1, PT, 0x2f, 0xf2 ;  /* 0x0000000000f2781c */ /* 0x000fda0000702577 */
[----:B------:R-:W-:Y:S05]  /*0fa0*/  @P0 BRA `(.L_x_12) ;  /* 0x0000000400180947 */ /* 0x000fea0003800000 */
[----:B------:R-:W-:-:S04]  /*0fb0*/  LOP3.LUT P0, RZ, R6, 0x7fffffff, RZ, 0xc0, !PT ;  /* 0x7fffffff06ff7812 */ /* 0x000fc8000780c0ff */
[----:B------:R-:W-:-:S13]  /*0fc0*/  PLOP3.LUT P0, PT, P2, P0, PT, 0x2f, 0xf2 ;  /* 0x0000000000f2781c */ /* 0x000fda0001700577 */
[----:B------:R-:W-:Y:S05]  /*0fd0*/  @P0 BRA `(.L_x_13) ;  /* 0x0000000400000947 */ /* 0x000fea0003800000 */
[----:B------:R-:W-:Y:S02]  /*0fe0*/  ISETP.GE.AND P0, PT, R10, RZ, PT ;  /* 0x000000ff0a00720c */ /* 0x000fe40003f06270 */
[----:B------:R-:W-:-:S11]  /*0ff0*/  ISETP.GE.AND P1, PT, R9, RZ, PT ;  /* 0x000000ff0900720c */ /* 0x000fd60003f26270 */
[----:B------:R-:W-:Y:S01]  /*1000*/  @P0 MOV R8, RZ ;  /* 0x000000ff00080202 */ /* 0x000fe20000000f00 */
[----:B------:R-:W-:Y:S02]  /*1010*/  @!P0 IMAD.MOV.U32 R8, RZ, RZ, -0x40 ;  /* 0xffffffc0ff088424 */ /* 0x000fe400078e00ff */
[----:B------:R-:W-:Y:S01]  /*1020*/  @!P0 FFMA R5, R5, 1.84467440737095516160e+19, RZ ;  /* 0x5f80000005058823 */ /* 0x000fe200000000ff */
[----:B------:R-:W-:Y:S02]  /*1030*/  @!P1 FFMA R6, R2, 1.84467440737095516160e+19, RZ ;  /* 0x5f80000002069823 */ /* 0x000fe400000000ff */
[----:B------:R-:W-:-:S07]  /*1040*/  @!P1 IADD3 R8, PT, PT, R8, 0x40, RZ ;  /* 0x0000004008089810 */ /* 0x000fce0007ffe0ff */
.L_x_9:
[----:B------:R-:W-:Y:S01]  /*1050*/  LEA R9, R7, 0xc0800000, 0x17 ;  /* 0xc080000007097811 */ /* 0x000fe200078eb8ff */
[----:B------:R-:W-:Y:S04]  /*1060*/  BSSY.RECONVERGENT B2, `(.L_x_14) ;  /* 0x0000036000027945 */ /* 0x000fe80003800200 */
[----:B------:R-:W-:Y:S01]  /*1070*/  IMAD.IADD R9, R6, 0x1, -R9 ;  /* 0x0000000106097824 */ /* 0x000fe200078e0a09 */
[----:B------:R-:W-:-:S03]  /*1080*/  IADD3 R6, PT, PT, R12, -0x7f, RZ ;  /* 0xffffff810c067810 */ /* 0x000fc60007ffe0ff */
[----:B------:R-:W0:Y:S01]  /*1090*/  MUFU.RCP R10, R9 ;  /* 0x00000009000a7308 */ /* 0x000e220000001000 */
[----:B------:R-:W-:Y:S01]  /*10a0*/  FADD.FTZ R11, -R9, -RZ ;  /* 0x800000ff090b7221 */ /* 0x000fe20000010100 */
[C---:B------:R-:W-:Y:S01]  /*10b0*/  IMAD R2, R6.reuse, -0x800000, R5 ;  /* 0xff80000006027824 */ /* 0x040fe200078e0205 */
[----:B------:R-:W-:-:S05]  /*10c0*/  IADD3 R7, PT, PT, R6, 0x7f, -R7 ;  /* 0x0000007f06077810 */ /* 0x000fca0007ffe807 */
[----:B------:R-:W-:Y:S02]  /*10d0*/  IMAD.IADD R7, R7, 0x1, R8 ;  /* 0x0000000107077824 */ /* 0x000fe400078e0208 */
[----:B0-----:R-:W-:-:S04]  /*10e0*/  FFMA R13, R10, R11, 1 ;  /* 0x3f8000000a0d7423 */ /* 0x001fc8000000000b */
[----:B------:R-:W-:-:S04]  /*10f0*/  FFMA R12, R10, R13, R10 ;  /* 0x0000000d0a0c7223 */ /* 0x000fc8000000000a */
[----:B------:R-:W-:-:S04]  /*1100*/  FFMA R5, R2, R12, RZ ;  /* 0x0000000c02057223 */ /* 0x000fc800000000ff */
[----:B------:R-:W-:-:S04]  /*1110*/  FFMA R10, R11, R5, R2 ;  /* 0x000000050b0a7223 */ /* 0x000fc80000000002 */
[----:B------:R-:W-:-:S04]  /*1120*/  FFMA R13, R12, R10, R5 ;  /* 0x0000000a0c0d7223 */ /* 0x000fc80000000005 */
[----:B------:R-:W-:-:S04]  /*1130*/  FFMA R10, R11, R13, R2 ;  /* 0x0000000d0b0a7223 */ /* 0x000fc80000000002 */
[----:B------:R-:W-:-:S05]  /*1140*/  FFMA R2, R12, R10, R13 ;  /* 0x0000000a0c027223 */ /* 0x000fca000000000d */
[----:B------:R-:W-:-:S04]  /*1150*/  SHF.R.U32.HI R5, RZ, 0x17, R2 ;  /* 0x00000017ff057819 */ /* 0x000fc80000011602 */
[----:B------:R-:W-:-:S04]  /*1160*/  LOP3.LUT R5, R5, 0xff, RZ, 0xc0, !PT ;  /* 0x000000ff05057812 */ /* 0x000fc800078ec0ff */
[----:B------:R-:W-:-:S05]  /*1170*/  IADD3 R9, PT, PT, R5, R7, RZ ;  /* 0x0000000705097210 */ /* 0x000fca0007ffe0ff */
[----:B------:R-:W-:-:S05]  /*1180*/  VIADD R5, R9, 0xffffffff ;  /* 0xffffffff09057836 */ /* 0x000fca0000000000 */
[----:B------:R-:W-:-:S13]  /*1190*/  ISETP.GE.U32.AND P0, PT, R5, 0xfe, PT ;  /* 0x000000fe0500780c */ /* 0x000fda0003f06070 */
[----:B------:R-:W-:Y:S05]  /*11a0*/  @!P0 BRA `(.L_x_15) ;  /* 0x0000000000808947 */ /* 0x000fea0003800000 */
[----:B------:R-:W-:-:S13]  /*11b0*/  ISETP.GT.AND P0, PT, R9, 0xfe, PT ;  /* 0x000000fe0900780c */ /* 0x000fda0003f04270 */
[----:B------:R-:W-:Y:S05]  /*11c0*/  @P0 BRA `(.L_x_16) ;  /* 0x00000000006c0947 */ /* 0x000fea0003800000 */
[----:B------:R-:W-:-:S13]  /*11d0*/  ISETP.GE.AND P0, PT, R9, 0x1, PT ;  /* 0x000000010900780c */ /* 0x000fda0003f06270 */
[----:B------:R-:W-:Y:S05]  /*11e0*/  @P0 BRA `(.L_x_17) ;  /* 0x0000000000740947 */ /* 0x000fea0003800000 */
[----:B------:R-:W-:Y:S02]  /*11f0*/  ISETP.GE.AND P0, PT, R9, -0x18, PT ;  /* 0xffffffe80900780c */ /* 0x000fe40003f06270 */
[----:B------:R-:W-:-:S11]  /*1200*/  LOP3.LUT R2, R2, 0x80000000, RZ, 0xc0, !PT ;  /* 0x8000000002027812 */ /* 0x000fd600078ec0ff */
[----:B------:R-:W-:Y:S05]  /*1210*/  @!P0 BRA `(.L_x_17) ;  /* 0x0000000000688947 */ /* 0x000fea0003800000 */
[CCC-:B------:R-:W-:Y:S01]  /*1220*/  FFMA.RZ R5, R12.reuse, R10.reuse, R13.reuse ;  /* 0x0000000a0c057223 */ /* 0x1c0fe2000000c00d */
[C---:B------:R-:W-:Y:S01]  /*1230*/  IADD3 R8, PT, PT, R9.reuse, 0x20, RZ ;  /* 0x0000002009087810 */ /* 0x040fe20007ffe0ff */
[CCC-:B------:R-:W-:Y:S01]  /*1240*/  FFMA.RM R6, R12.reuse, R10.reuse, R13.reuse ;  /* 0x0000000a0c067223 */ /* 0x1c0fe2000000400d */
[----:B------:R-:W-:Y:S02]  /*1250*/  ISETP.NE.AND P2, PT, R9, RZ, PT ;  /* 0x000000ff0900720c */ /* 0x000fe40003f45270 */
[----:B------:R-:W-:Y:S01]  /*1260*/  LOP3.LUT R7, R5, 0x7fffff, RZ, 0xc0, !PT ;  /* 0x007fffff05077812 */ /* 0x000fe200078ec0ff */
[----:B------:R-:W-:Y:S01]  /*1270*/  FFMA.RP R5, R12, R10, R13 ;  /* 0x0000000a0c057223 */ /* 0x000fe2000000800d */
[----:B------:R-:W-:Y:S01]  /*1280*/  ISETP.NE.AND P1, PT, R9, RZ, PT ;  /* 0x000000ff0900720c */ /* 0x000fe20003f25270 */
[----:B------:R-:W-:Y:S01]  /*1290*/  IMAD.MOV R9, RZ, RZ, -R9 ;  /* 0x000000ffff097224 */ /* 0x000fe200078e0a09 */
[----:B------:R-:W-:Y:S02]  /*12a0*/  LOP3.LUT R7, R7, 0x800000, RZ, 0xfc, !PT ;  /* 0x0080000007077812 */ /* 0x000fe400078efcff */
[----:B------:R-:W-:-:S02]  /*12b0*/  FSETP.NEU.FTZ.AND P0, PT, R5, R6, PT ;  /* 0x000000060500720b */ /* 0x000fc40003f1d000 */
[----:B------:R-:W-:Y:S02]  /*12c0*/  SHF.L.U32 R8, R7, R8, RZ ;  /* 0x0000000807087219 */ /* 0x000fe400000006ff */
[----:B------:R-:W-:Y:S02]  /*12d0*/  SEL R6, R9, RZ, P2 ;  /* 0x000000ff09067207 */ /* 0x000fe40001000000 */
[----:B------:R-:W-:Y:S02]  /*12e0*/  ISETP.NE.AND P1, PT, R8, RZ, P1 ;  /* 0x000000ff0800720c */ /* 0x000fe40000f25270 */
[----:B------:R-:W-:Y:S02]  /*12f0*/  SHF.R.U32.HI R6, RZ, R6, R7 ;  /* 0x00000006ff067219 */ /* 0x000fe40000011607 */
[----:B------:R-:W-:Y:S02]  /*1300*/  PLOP3.LUT P0, PT, P0, P1, PT, 0xf8, 0x8f ;  /* 0x00000000008f781c */ /* 0x000fe40000703f70 */
[----:B------:R-:W-:-:S02]  /*1310*/  SHF.R.U32.HI R8, RZ, 0x1, R6 ;  /* 0x00000001ff087819 */ /* 0x000fc40000011606 */
[----:B------:R-:W-:-:S04]  /*1320*/  SEL R5, RZ, 0x1, !P0 ;  /* 0x00000001ff057807 */ /* 0x000fc80004000000 */
[----:B------:R-:W-:-:S04]  /*1330*/  LOP3.LUT R5, R5, 0x1, R8, 0xf8, !PT ;  /* 0x0000000105057812 */ /* 0x000fc800078ef808 */
[----:B------:R-:W-:-:S04]  /*1340*/  LOP3.LUT R5, R5, R6, RZ, 0xc0, !PT ;  /* 0x0000000605057212 */ /* 0x000fc800078ec0ff */
[----:B------:R-:W-:-:S04]  /*1350*/  IADD3 R5, PT, PT, R8, R5, RZ ;  /* 0x0000000508057210 */ /* 0x000fc80007ffe0ff */
[----:B------:R-:W-:Y:S01]  /*1360*/  LOP3.LUT R2, R5, R2, RZ, 0xfc, !PT ;  /* 0x0000000205027212 */ /* 0x000fe200078efcff */
[----:B------:R-:W-:Y:S06]  /*1370*/  BRA `(.L_x_17) ;  /* 0x0000000000107947 */ /* 0x000fec0003800000 */
.L_x_16:
[----:B------:R-:W-:-:S04]  /*1380*/  LOP3.LUT R2, R2, 0x80000000, RZ, 0xc0, !PT ;  /* 0x8000000002027812 */ /* 0x000fc800078ec0ff */
[----:B------:R-:W-:Y:S01]  /*1390*/  LOP3.LUT R2, R2, 0x7f800000, RZ, 0xfc, !PT ;  /* 0x7f80000002027812 */ /* 0x000fe200078efcff */
[----:B------:R-:W-:Y:S06]  /*13a0*/  BRA `(.L_x_17) ;  /* 0x0000000000047947 */ /* 0x000fec0003800000 */
.L_x_15:
[----:B------:R-:W-:-:S07]  /*13b0*/  IMAD R2, R7, 0x800000, R2 ;  /* 0x0080000007027824 */ /* 0x000fce00078e0202 */
.L_x_17:
[----:B------:R-:W-:Y:S05]  /*13c0*/  BSYNC.RECONVERGENT B2 ;  /* 0x0000000000027941 */ /* 0x000fea0003800200 */
.L_x_14:
[----:B------:R-:W-:Y:S05]  /*13d0*/  BRA `(.L_x_18) ;  /* 0x0000000000207947 */ /* 0x000fea0003800000 */
.L_x_13:
[----:B------:R-:W-:-:S04]  /*13e0*/  LOP3.LUT R2, R6, 0x80000000, R5, 0x48, !PT ;  /* 0x8000000006027812 */ /* 0x000fc800078e4805 */
[----:B------:R-:W-:Y:S01]  /*13f0*/  LOP3.LUT R2, R2, 0x7f800000, RZ, 0xfc, !PT ;  /* 0x7f80000002027812 */ /* 0x000fe200078efcff */
[----:B------:R-:W-:Y:S06]  /*1400*/  BRA `(.L_x_18) ;  /* 0x0000000000147947 */ /* 0x000fec0003800000 */
.L_x_12:
[----:B------:R-:W-:Y:S01]  /*1410*/  LOP3.LUT R2, R6, 0x80000000, R5, 0x48, !PT ;  /* 0x8000000006027812 */ /* 0x000fe200078e4805 */
[----:B------:R-:W-:Y:S06]  /*1420*/  BRA `(.L_x_18) ;  /* 0x00000000000c7947 */ /* 0x000fec0003800000 */
.L_x_11:
[----:B------:R-:W0:Y:S01]  /*1430*/  MUFU.RSQ R2, -QNAN ;  /* 0xffc0000000027908 */ /* 0x000e220000001400 */
[----:B------:R-:W-:Y:S05]  /*1440*/  BRA `(.L_x_18) ;  /* 0x0000000000047947 */ /* 0x000fea0003800000 */
.L_x_10:
[----:B------:R-:W-:-:S07]  /*1450*/  FADD.FTZ R2, R5, R2 ;  /* 0x0000000205027221 */ /* 0x000fce0000010000 */
.L_x_18:
[----:B------:R-:W-:Y:S05]  /*1460*/  BSYNC.RECONVERGENT B1 ;  /* 0x0000000000017941 */ /* 0x000fea0003800200 */
.L_x_8:
[----:B------:R-:W-:-:S04]  /*1470*/  HFMA2 R5, -RZ, RZ, 0, 0 ;  /* 0x00000000ff057431 */ /* 0x000fc800000001ff */
[----:B0-----:R-:W-:Y:S05]  /*1480*/  RET.REL.NODEC R4 `(_Z20recalculateCentroidsPfPiS_S0_) ;  /* 0xffffffe804dc7950 */ /* 0x001fea0003c3ffff */
.L_x_19:
[----:B------:R-:W-:-:S00]  /*1490*/  BRA `(.L_x_19) ;  /* 0xfffffffc00fc7947 */ /* 0x000fc0000383ffff */
[----:B------:R-:W-:-:S00]  /*14a0*/  NOP ;  /* 0x0000000000007918 */ /* 0x000fc00000000000 */
        /* <DEDUP_REMOVED lines=13> */
.L_x_62:


//--------------------- .text._Z23assignPointsToCentroidsPfS_PiS0_b --------------------------
	.section	.text._Z23assignPointsToCentroidsPfS_PiS0_b,"ax",@progbits
	.align	128
        .global         _Z23assignPointsToCentroidsPfS_PiS0_b
        .type           _Z23assignPointsToCentroidsPfS_PiS0_b,@function
        .size           _Z23assignPointsToCentroidsPfS_PiS0_b,(.L_x_65 - _Z23assignPointsToCentroidsPfS_PiS0_b)
        .other          _Z23assignPointsToCentroidsPfS_PiS0_b,@"STO_CUDA_ENTRY STV_DEFAULT"
_Z23assignPointsToCentroidsPfS_PiS0_b:
.text._Z23assignPointsToCentroidsPfS_PiS0_b:
[----:B------:R-:W-:Y:S01]  /*0000*/  LDC R1, c[0x0][0x37c] ;  /* 0x0000df00ff017b82 */ /* 0x000fe20000000800 */
[----:B------:R-:W0:Y:S07]  /*0010*/  S2R R9, SR_TID.X ;  /* 0x0000000000097919 */ /* 0x000e2e0000002100 */
[----:B------:R-:W0:Y:S01]  /*0020*/  S2UR UR4, SR_CTAID.X ;  /* 0x00000000000479c3 */ /* 0x000e220000002500 */
[----:B------:R-:W1:Y:S07]  /*0030*/  LDCU UR5, c[0x3][URZ] ;  /* 0x00c00000ff0577ac */ /* 0x000e6e0008000800 */
[----:B------:R-:W0:Y:S02]  /*0040*/  LDC R6, c[0x0][0x360] ;  /* 0x0000d800ff067b82 */ /* 0x000e240000000800 */
[----:B0-----:R-:W-:-:S05]  /*0050*/  IMAD R7, R6, UR4, R9 ;  /* 0x0000000406077c24 */ /* 0x001fca000f8e0209 */
[----:B-1----:R-:W-:-:S13]  /*0060*/  ISETP.GE.AND P0, PT, R7, UR5, PT ;  /* 0x0000000507007c0c */ /* 0x002fda000bf06270 */
[----:B------:R-:W-:Y:S05]  /*0070*/  @P0 EXIT ;  /* 0x000000000000094d */ /* 0x000fea0003800000 */
[----:B------:R-:W0:Y:S01]  /*0080*/  LDCU.U8 UR4, c[0x0][0x3a0] ;  /* 0x00007400ff0477ac */ /* 0x000e220008000000 */
[----:B------:R-:W1:Y:S01]  /*0090*/  LDCU.64 UR6, c[0x0][0x358] ;  /* 0x00006b00ff0677ac */ /* 0x000e620008000a00 */
[----:B0-----:R-:W-:-:S04]  /*00a0*/  UPRMT UR4, UR4, 0x8880, URZ ;  /* 0x0000888004047896 */ /* 0x001fc800080000ff */
[----:B------:R-:W-:-:S09]  /*00b0*/  UISETP.NE.AND UP0, UPT, UR4, URZ, UPT ;  /* 0x000000ff0400728c */ /* 0x000fd2000bf05270 */
[----:B-1----:R-:W-:Y:S05]  /*00c0*/  BRA.U !UP0, `(.L_x_20) ;  /* 0x00000001085c7547 */ /* 0x002fea000b800000 */
[----:B------:R-:W0:Y:S01]  /*00d0*/  LDCU UR4, c[0x3][0x4] ;  /* 0x00c00080ff0477ac */ /* 0x000e220008000800 */
[----:B------:R-:W-:Y:S01]  /*00e0*/  BSSY.RECONVERGENT B0, `(.L_x_21) ;  /* 0x0000014000007945 */ /* 0x000fe20003800200 */
[----:B------:R-:W0:Y:S02]  /*00f0*/  LDCU UR5, c[0x3][0x8] ;  /* 0x00c00100ff0577ac */ /* 0x000e240008000800 */
[----:B0-----:R-:W-:-:S06]  /*0100*/  UIMAD UR4, UR4, UR5, URZ ;  /* 0x00000005040472a4 */ /* 0x001fcc000f8e02ff */
[----:B------:R-:W-:-:S13]  /*0110*/  ISETP.GE.AND P0, PT, R9, UR4, PT ;  /* 0x0000000409007c0c */ /* 0x000fda000bf06270 */
[----:B------:R-:W-:Y:S05]  /*0120*/  @P0 BRA `(.L_x_22) ;  /* 0x00000000003c0947 */ /* 0x000fea0003800000 */
[----:B------:R-:W0:Y:S01]  /*0130*/  S2R R3, SR_CgaCtaId ;  /* 0x0000000000037919 */ /* 0x000e220000008800 */
[----:B------:R-:W1:Y:S01]  /*0140*/  LDC.64 R4, c[0x0][0x388] ;  /* 0x0000e200ff047b82 */ /* 0x000e620000000a00 */
[----:B------:R-:W-:-:S04]  /*0150*/  MOV R0, 0x400 ;  /* 0x0000040000007802 */ /* 0x000fc80000000f00 */
[----:B0-----:R-:W-:-:S07]  /*0160*/  LEA R0, R3, R0, 0x18 ;  /* 0x0000000003007211 */ /* 0x001fce00078ec0ff */
.L_x_25:
[----:B------:R-:W-:Y:S01]  /*0170*/  ISETP.GE.AND P0, PT, R9, UR4, PT ;  /* 0x0000000409007c0c */ /* 0x000fe2000bf06270 */
[----:B------:R-:W-:-:S12]  /*0180*/  BSSY.RECONVERGENT B1, `(.L_x_23) ;  /* 0x0000006000017945 */ /* 0x000fd80003800200 */
[----:B0-----:R-:W-:Y:S05]  /*0190*/  @P0 BRA `(.L_x_24) ;  /* 0x0000000000100947 */ /* 0x001fea0003800000 */
[----:B-1----:R-:W-:-:S06]  /*01a0*/  IMAD.WIDE R2, R9, 0x4, R4 ;  /* 0x0000000409027825 */ /* 0x002fcc00078e0204 */
[----:B------:R-:W2:Y:S01]  /*01b0*/  LDG.E R2, desc[UR6][R2.64] ;  /* 0x0000000602027981 */ /* 0x000ea2000c1e1900 */
[----:B------:R-:W-:-:S05]  /*01c0*/  IMAD R11, R9, 0x4, R0 ;  /* 0x00000004090b7824 */ /* 0x000fca00078e0200 */
[----:B--2---:R0:W-:Y:S02]  /*01d0*/  STS [R11], R2 ;  /* 0x000000020b007388 */ /* 0x0041e40000000800 */
.L_x_24:
[----:B------:R-:W-:Y:S05]  /*01e0*/  BSYNC.RECONVERGENT B1 ;  /* 0x0000000000017941 */ /* 0x000fea0003800200 */
.L_x_23:
[----:B------:R-:W-:-:S04]  /*01f0*/  IADD3 R9, PT, PT, R6, R9, RZ ;  /* 0x0000000906097210 */ /* 0x000fc80007ffe0ff */
[----:B------:R-:W-:-:S13]  /*0200*/  ISETP.GE.AND P0, PT, R9, UR4, PT ;  /* 0x0000000409007c0c */ /* 0x000fda000bf06270 */
[----:B------:R-:W-:Y:S05]  /*0210*/  @!P0 BRA `(.L_x_25) ;  /* 0xfffffffc00d48947 */ /* 0x000fea000383ffff */
.L_x_22:
[----:B------:R-:W-:Y:S05]  /*0220*/  BSYNC.RECONVERGENT B0 ;  /* 0x0000000000007941 */ /* 0x000fea0003800200 */
.L_x_21:
[----:B------:R-:W-:Y:S06]  /*0230*/  BAR.SYNC.DEFER_BLOCKING 0x0 ;  /* 0x0000000000007b1d */ /* 0x000fec0000010000 */
.L_x_20:
[----:B------:R-:W2:Y:S01]  /*0240*/  LDC.64 R8, c[0x0][0x390] ;  /* 0x0000e400ff087b82 */ /* 0x000ea20000000a00 */
[----:B------:R-:W3:Y:S01]  /*0250*/  LDCU UR4, c[0x3][0x8] ;  /* 0x00c00100ff0477ac */ /* 0x000ee20008000800 */
[----:B--2---:R-:W-:-:S05]  /*0260*/  IMAD.WIDE R8, R7, 0x4, R8 ;  /* 0x0000000407087825 */ /* 0x004fca00078e0208 */
[----:B------:R2:W5:Y:S01]  /*0270*/  LDG.E R0, desc[UR6][R8.64] ;  /* 0x0000000608007981 */ /* 0x000562000c1e1900 */
[----:B---3--:R-:W-:Y:S01]  /*0280*/  UISETP.GE.AND UP0, UPT, UR4, 0x1, UPT ;  /* 0x000000010400788c */ /* 0x008fe2000bf06270 */
[----:B------:R-:W-:-:S08]  /*0290*/  IMAD.MOV.U32 R3, RZ, RZ, 0x1 ;  /* 0x00000001ff037424 */ /* 0x000fd000078e00ff */
[----:B--2---:R-:W-:Y:S05]  /*02a0*/  BRA.U !UP0, `(.L_x_26) ;  /* 0x0000001508547547 */ /* 0x004fea000b800000 */
[----:B-1----:R-:W1:Y:S02]  /*02b0*/  LDC R4, c[0x3][0x4] ;  /* 0x00c00100ff047b82 */ /* 0x002e640000000800 */
[----:B-1----:R-:W-:-:S13]  /*02c0*/  ISETP.GE.AND P0, PT, R4, 0x1, PT ;  /* 0x000000010400780c */ /* 0x002fda0003f06270 */
[----:B------:R-:W-:Y:S05]  /*02d0*/  @!P0 BRA `(.L_x_27) ;  /* 0x0000001000488947 */ /* 0x000fea0003800000 */
[----:B------:R-:W1:Y:S01]  /*02e0*/  LDCU.U8 UR4, c[0x0][0x3a0] ;  /* 0x00007400ff0477ac */ /* 0x000e620008000000 */
[----:B0-----:R-:W-:Y:S01]  /*02f0*/  IMAD R2, R7, R4, RZ ;  /* 0x0000000407027224 */ /* 0x001fe200078e02ff */
[----:B-1----:R-:W-:-:S04]  /*0300*/  UPRMT UR4, UR4, 0x8880, URZ ;  /* 0x0000888004047896 */ /* 0x002fc800080000ff */
[----:B------:R-:W-:-:S09]  /*0310*/  UISETP.NE.AND UP0, UPT, UR4, URZ, UPT ;  /* 0x000000ff0400728c */ /* 0x000fd2000bf05270 */
[----:B------:R-:W-:Y:S05]  /*0320*/  BRA.U UP0, `(.L_x_28) ;  /* 0x0000000900307547 */ /* 0x000fea000b800000 */
[----:B------:R-:W0:Y:S01]  /*0330*/  LDCU.64 UR4, c[0x0][0x380] ;  /* 0x00007000ff0477ac */ /* 0x000e220008000a00 */
[C---:B------:R-:W-:Y:S02]  /*0340*/  LOP3.LUT R3, R4.reuse, 0x7, RZ, 0xc0, !PT ;  /* 0x0000000704037812 */ /* 0x040fe400078ec0ff */
[----:B------:R-:W-:Y:S02]  /*0350*/  CS2R R6, SRZ ;  /* 0x0000000000067805 */ /* 0x000fe4000001ff00 */
[----:B------:R-:W-:Y:S02]  /*0360*/  LOP3.LUT R4, R4, 0x7ffffff8, RZ, 0xc0, !PT ;  /* 0x7ffffff804047812 */ /* 0x000fe400078ec0ff */
[----:B------:R-:W-:-:S03]  /*0370*/  MOV R5, 0x7f7fffff ;  /* 0x7f7fffff00057802 */ /* 0x000fc60000000f00 */
[----:B------:R-:W-:Y:S01]  /*0380*/  IMAD.MOV R20, RZ, RZ, -R4 ;  /* 0x000000ffff147224 */ /* 0x000fe200078e0a04 */
[----:B0-----:R-:W-:-:S04]  /*0390*/  UIADD3 UR4, UP0, UPT, UR4, 0x10, URZ ;  /* 0x0000001004047890 */ /* 0x001fc8000ff1e0ff */
[----:B------:R-:W-:-:S12]  /*03a0*/  UIADD3.X UR5, UPT, UPT, URZ, UR5, URZ, UP0, !UPT ;  /* 0x00000005ff057290 */ /* 0x000fd800087fe4ff */
.L_x_34:
[----:B------:R-:W0:Y:S01]  /*03b0*/  LDC R17, c[0x3][0x4] ;  /* 0x00c00100ff117b82 */ /* 0x000e220000000800 */
[----:B------:R-:W-:Y:S02]  /*03c0*/  HFMA2 R24, -RZ, RZ, 0, 0 ;  /* 0x00000000ff187431 */ /* 0x000fe400000001ff */
[----:B------:R-:W-:Y:S01]  /*03d0*/  IMAD.MOV.U32 R22, RZ, RZ, RZ ;  /* 0x000000ffff167224 */ /* 0x000fe200078e00ff */
[----:B0-----:R-:W-:Y:S01]  /*03e0*/  ISETP.GE.U32.AND P0, PT, R17, 0x8, PT ;  /* 0x000000081100780c */ /* 0x001fe20003f06070 */
[----:B------:R-:W-:-:S12]  /*03f0*/  IMAD R21, R6, R17, RZ ;  /* 0x0000001106157224 */ /* 0x000fd800078e02ff */
[----:B------:R-:W-:Y:S05]  /*0400*/  @!P0 BRA `(.L_x_29) ;  /* 0x0000000000c48947 */ /* 0x000fea0003800000 */
[----:B------:R-:W0:Y:S01]  /*0410*/  LDC.64 R10, c[0x0][0x388] ;  /* 0x0000e200ff0a7b82 */ /* 0x000e220000000a00 */
[----:B------:R-:W-:Y:S01]  /*0420*/  MOV R24, RZ ;  /* 0x000000ff00187202 */ /* 0x000fe20000000f00 */
[----:B------:R-:W-:Y:S02]  /*0430*/  IMAD.MOV.U32 R15, RZ, RZ, R2 ;  /* 0x000000ffff0f7224 */ /* 0x000fe400078e0002 */
[----:B------:R-:W-:Y:S02]  /*0440*/  IMAD.MOV.U32 R14, RZ, RZ, R20 ;  /* 0x000000ffff0e7224 */ /* 0x000fe400078e0014 */
[----:B0-----:R-:W-:-:S03]  /*0450*/  IMAD.WIDE.U32 R10, R21, 0x4, R10 ;  /* 0x00000004150a7825 */ /* 0x001fc600078e000a */
[----:B------:R-:W-:-:S04]  /*0460*/  IADD3 R12, P0, PT, R10, 0x10, RZ ;  /* 0x000000100a0c7810 */ /* 0x000fc80007f1e0ff */
[----:B------:R-:W-:-:S09]  /*0470*/  IADD3.X R13, PT, PT, RZ, R11, RZ, P0, !PT ;  /* 0x0000000bff0d7210 */ /* 0x000fd200007fe4ff */
.L_x_30:
[----:B------:R-:W-:Y:S01]  /*0480*/  MOV R10, UR4 ;  /* 0x00000004000a7c02 */ /* 0x000fe20008000f00 */
[----:B------:R-:W-:Y:S01]  /*0490*/  IMAD.U32 R11, RZ, RZ, UR5 ;  /* 0x00000005ff0b7e24 */ /* 0x000fe2000f8e00ff */
[----:B------:R-:W2:Y:S03]  /*04a0*/  LDG.E R16, desc[UR6][R12.64+-0x10] ;  /* 0xfffff0060c107981 */ /* 0x000ea6000c1e1900 */
[----:B------:R-:W-:Y:S01]  /*04b0*/  IMAD.WIDE R10, R15, 0x4, R10 ;  /* 0x000000040f0a7825 */ /* 0x000fe200078e020a */
[----:B------:R-:W3:Y:S04]  /*04c0*/  LDG.E R22, desc[UR6][R12.64+-0xc] ;  /* 0xfffff4060c167981 */ /* 0x000ee8000c1e1900 */
[----:B------:R-:W2:Y:S04]  /*04d0*/  LDG.E R19, desc[UR6][R10.64+-0x10] ;  /* 0xfffff0060a137981 */ /* 0x000ea8000c1e1900 */
[----:B------:R-:W3:Y:S04]  /*04e0*/  LDG.E R27, desc[UR6][R10.64+-0xc] ;  /* 0xfffff4060a1b7981 */ /* 0x000ee8000c1e1900 */
[----:B------:R-:W4:Y:S04]  /*04f0*/  LDG.E R23, desc[UR6][R12.64+-0x8] ;  /* 0xfffff8060c177981 */ /* 0x000f28000c1e1900 */
[----:B------:R-:W4:Y:S04]  /*0500*/  LDG.E R18, desc[UR6][R10.64+-0x8] ;  /* 0xfffff8060a127981 */ /* 0x000f28000c1e1900 */
[----:B------:R-:W4:Y:S01]  /*0510*/  LDG.E R26, desc[UR6][R10.64+0xc] ;  /* 0x00000c060a1a7981 */ /* 0x000f22000c1e1900 */
[----:B--2---:R-:W-:-:S03]  /*0520*/  FADD R25, -R16, R19 ;  /* 0x0000001310197221 */ /* 0x004fc60000000100 */
[----:B------:R-:W2:Y:S04]  /*0530*/  LDG.E R16, desc[UR6][R12.64+-0x4] ;  /* 0xfffffc060c107981 */ /* 0x000ea8000c1e1900 */
[----:B------:R-:W2:Y:S01]  /*0540*/  LDG.E R19, desc[UR6][R10.64+-0x4] ;  /* 0xfffffc060a137981 */ /* 0x000ea2000c1e1900 */
[----:B------:R-:W-:Y:S01]  /*0550*/  FFMA R24, R25, R25, R24 ;  /* 0x0000001919187223 */ /* 0x000fe20000000018 */
[----:B---3--:R-:W-:Y:S01]  /*0560*/  FADD R27, -R22, R27 ;  /* 0x0000001b161b7221 */ /* 0x008fe20000000100 */
[----:B----4-:R-:W-:-:S03]  /*0570*/  FADD R25, -R23, R18 ;  /* 0x0000001217197221 */ /* 0x010fc60000000100 */
[----:B------:R-:W-:Y:S01]  /*0580*/  FFMA R22, R27, R27, R24 ;  /* 0x0000001b1b167223 */ /* 0x000fe20000000018 */
[----:B------:R-:W3:Y:S04]  /*0590*/  LDG.E R18, desc[UR6][R12.64] ;  /* 0x000000060c127981 */ /* 0x000ee8000c1e1900 */
[----:B------:R-:W3:Y:S01]  /*05a0*/  LDG.E R23, desc[UR6][R10.64] ;  /* 0x000000060a177981 */ /* 0x000ee2000c1e1900 */
[----:B------:R-:W-:-:S03]  /*05b0*/  FFMA R22, R25, R25, R22 ;  /* 0x0000001919167223 */ /* 0x000fc60000000016 */
[----:B------:R-:W4:Y:S04]  /*05c0*/  LDG.E R25, desc[UR6][R12.64+0x4] ;  /* 0x000004060c197981 */ /* 0x000f28000c1e1900 */
[----:B------:R-:W4:Y:S04]  /*05d0*/  LDG.E R24, desc[UR6][R10.64+0x4] ;  /* 0x000004060a187981 */ /* 0x000f28000c1e1900 */
[----:B------:R-:W4:Y:S01]  /*05e0*/  LDG.E R27, desc[UR6][R12.64+0xc] ;  /* 0x00000c060c1b7981 */ /* 0x000f22000c1e1900 */
[----:B--2---:R-:W-:-:S03]  /*05f0*/  FADD R29, -R16, R19 ;  /* 0x00000013101d7221 */ /* 0x004fc60000000100 */
[----:B------:R0:W2:Y:S04]  /*0600*/  LDG.E R19, desc[UR6][R12.64+0x8] ;  /* 0x000008060c137981 */ /* 0x0000a8000c1e1900 */
[----:B------:R-:W2:Y:S01]  /*0610*/  LDG.E R16, desc[UR6][R10.64+0x8] ;  /* 0x000008060a107981 */ /* 0x000ea2000c1e1900 */
[----:B------:R-:W-:Y:S01]  /*0620*/  IADD3 R14, PT, PT, R14, 0x8, RZ ;  /* 0x000000080e0e7810 */ /* 0x000fe20007ffe0ff */
[----:B------:R-:W-:-:S03]  /*0630*/  FFMA R22, R29, R29, R22 ;  /* 0x0000001d1d167223 */ /* 0x000fc60000000016 */
[----:B------:R-:W-:Y:S01]  /*0640*/  ISETP.NE.AND P0, PT, R14, RZ, PT ;  /* 0x000000ff0e00720c */ /* 0x000fe20003f05270 */
[----:B---3--:R-:W-:-:S04]  /*0650*/  FADD R23, -R18, R23 ;  /* 0x0000001712177221 */ /* 0x008fc80000000100 */
[----:B------:R-:W-:Y:S01]  /*0660*/  FFMA R22, R23, R23, R22 ;  /* 0x0000001717167223 */ /* 0x000fe20000000016 */
[----:B----4-:R-:W-:Y:S01]  /*0670*/  FADD R25, -R25, R24 ;  /* 0x0000001819197221 */ /* 0x010fe20000000100 */
[----:B0-----:R-:W-:-:S03]  /*0680*/  IADD3 R12, P1, PT, R12, 0x20, RZ ;  /* 0x000000200c0c7810 */ /* 0x001fc60007f3e0ff */
[----:B------:R-:W-:Y:S01]  /*0690*/  FFMA R22, R25, R25, R22 ;  /* 0x0000001919167223 */ /* 0x000fe20000000016 */
[----:B------:R-:W-:Y:S01]  /*06a0*/  FADD R27, -R27, R26 ;  /* 0x0000001a1b1b7221 */ /* 0x000fe20000000100 */
[----:B------:R-:W-:Y:S01]  /*06b0*/  IMAD.X R13, RZ, RZ, R13, P1 ;  /* 0x000000ffff0d7224 */ /* 0x000fe200008e060d */
[----:B------:R-:W-:Y:S01]  /*06c0*/  IADD3 R15, PT, PT, R15, 0x8, RZ ;  /* 0x000000080f0f7810 */ /* 0x000fe20007ffe0ff */
[----:B--2---:R-:W-:-:S04]  /*06d0*/  FADD R19, -R19, R16 ;  /* 0x0000001013137221 */ /* 0x004fc80000000100 */
[----:B------:R-:W-:-:S04]  /*06e0*/  FFMA R22, R19, R19, R22 ;  /* 0x0000001313167223 */ /* 0x000fc80000000016 */
[----:B------:R-:W-:Y:S01]  /*06f0*/  FFMA R24, R27, R27, R22 ;  /* 0x0000001b1b187223 */ /* 0x000fe20000000016 */
[----:B------:R-:W-:Y:S06]  /*0700*/  @P0 BRA `(.L_x_30) ;  /* 0xfffffffc005c0947 */ /* 0x000fec000383ffff */
[----:B------:R-:W-:-:S07]  /*0710*/  IMAD.MOV.U32 R22, RZ, RZ, R4 ;  /* 0x000000ffff167224 */ /* 0x000fce00078e0004 */
.L_x_29:
[----:B------:R-:W-:-:S13]  /*0720*/  ISETP.NE.AND P0, PT, R3, RZ, PT ;  /* 0x000000ff0300720c */ /* 0x000fda0003f05270 */
[----:B------:R-:W-:Y:S05]  /*0730*/  @!P0 BRA `(.L_x_31) ;  /* 0x0000000400088947 */ /* 0x000fea0003800000 */
[----:B------:R-:W-:-:S04]  /*0740*/  IADD3 R10, PT, PT, R3, -0x1, RZ ;  /* 0xffffffff030a7810 */ /* 0x000fc80007ffe0ff */
[----:B------:R-:W-:-:S13]  /*0750*/  ISETP.GE.U32.AND P0, PT, R10, 0x3, PT ;  /* 0x000000030a00780c */ /* 0x000fda0003f06070 */
[----:B------:R-:W-:Y:S05]  /*0760*/  @!P0 BRA `(.L_x_32) ;  /* 0x0000000000708947 */ /* 0x000fea0003800000 */
[----:B------:R-:W0:Y:S01]  /*0770*/  LDC.64 R14, c[0x0][0x388] ;  /* 0x0000e200ff0e7b82 */ /* 0x000e220000000a00 */
[CC--:B------:R-:W-:Y:S01]  /*0780*/  IADD3 R16, P0, PT, R21.reuse, R22.reuse, RZ ;  /* 0x0000001615107210 */ /* 0x0c0fe20007f1e0ff */
[----:B------:R-:W-:Y:S01]  /*0790*/  IMAD.IADD R19, R21, 0x1, R22 ;  /* 0x0000000115137824 */ /* 0x000fe200078e0216 */
[----:B------:R-:W-:-:S03]  /*07a0*/  IADD3 R23, PT, PT, R2, R22, RZ ;  /* 0x0000001602177210 */ /* 0x000fc60007ffe0ff */
[----:B------:R-:W-:Y:S02]  /*07b0*/  IMAD.X R18, RZ, RZ, RZ, P0 ;  /* 0x000000ffff127224 */ /* 0x000fe400000e06ff */
[----:B------:R-:W1:Y:S08]  /*07c0*/  LDC.64 R12, c[0x0][0x380] ;  /* 0x0000e000ff0c7b82 */ /* 0x000e700000000a00 */
[----:B------:R-:W2:Y:S01]  /*07d0*/  LDC.64 R10, c[0x0][0x388] ;  /* 0x0000e200ff0a7b82 */ /* 0x000ea20000000a00 */
[----:B0-----:R-:W-:-:S06]  /*07e0*/  IMAD.WIDE.U32 R14, R19, 0x4, R14 ;  /* 0x00000004130e7825 */ /* 0x001fcc00078e000e */
[----:B------:R-:W3:Y:S01]  /*07f0*/  LDG.E R14, desc[UR6][R14.64] ;  /* 0x000000060e0e7981 */ /* 0x000ee2000c1e1900 */
[----:B-1----:R-:W-:-:S05]  /*0800*/  IMAD.WIDE R12, R23, 0x4, R12 ;  /* 0x00000004170c7825 */ /* 0x002fca00078e020c */
[----:B------:R-:W3:Y:S01]  /*0810*/  LDG.E R23, desc[UR6][R12.64] ;  /* 0x000000060c177981 */ /* 0x000ee2000c1e1900 */
[----:B--2---:R-:W-:-:S03]  /*0820*/  LEA R10, P0, R16, R10, 0x2 ;  /* 0x0000000a100a7211 */ /* 0x004fc600078010ff */
[----:B------:R-:W2:Y:S01]  /*0830*/  LDG.E R25, desc[UR6][R12.64+0x4] ;  /* 0x000004060c197981 */ /* 0x000ea2000c1e1900 */
[----:B------:R-:W-:-:S03]  /*0840*/  LEA.HI.X R11, R16, R11, R18, 0x2, P0 ;  /* 0x0000000b100b7211 */ /* 0x000fc600000f1412 */
[----:B------:R-:W4:Y:S04]  /*0850*/  LDG.E R27, desc[UR6][R12.64+0xc] ;  /* 0x00000c060c1b7981 */ /* 0x000f28000c1e1900 */
[----:B------:R-:W2:Y:S04]  /*0860*/  LDG.E R18, desc[UR6][R10.64+0x4] ;  /* 0x000004060a127981 */ /* 0x000ea8000c1e1900 */
[----:B------:R-:W4:Y:S04]  /*0870*/  LDG.E R16, desc[UR6][R12.64+0x8] ;  /* 0x000008060c107981 */ /* 0x000f28000c1e1900 */
[----:B------:R-:W4:Y:S04]  /*0880*/  LDG.E R19, desc[UR6][R10.64+0x8] ;  /* 0x000008060a137981 */ /* 0x000f28000c1e1900 */
[----:B------:R-:W4:Y:S01]  /*0890*/  LDG.E R26, desc[UR6][R10.64+0xc] ;  /* 0x00000c060a1a7981 */ /* 0x000f22000c1e1900 */
[----:B------:R-:W-:Y:S01]  /*08a0*/  IADD3 R22, PT, PT, R22, 0x4, RZ ;  /* 0x0000000416167810 */ /* 0x000fe20007ffe0ff */
[----:B---3--:R-:W-:-:S04]  /*08b0*/  FADD R23, -R14, R23 ;  /* 0x000000170e177221 */ /* 0x008fc80000000100 */
[----:B------:R-:W-:Y:S01]  /*08c0*/  FFMA R23, R23, R23, R24 ;  /* 0x0000001717177223 */ /* 0x000fe20000000018 */
[----:B--2---:R-:W-:-:S04]  /*08d0*/  FADD R18, -R18, R25 ;  /* 0x0000001912127221 */ /* 0x004fc80000000100 */
[----:B------:R-:W-:Y:S01]  /*08e0*/  FFMA R23, R18, R18, R23 ;  /* 0x0000001212177223 */ /* 0x000fe20000000017 */
[----:B----4-:R-:W-:Y:S01]  /*08f0*/  FADD R16, -R19, R16 ;  /* 0x0000001013107221 */ /* 0x010fe20000000100 */
[----:B------:R-:W-:-:S03]  /*0900*/  FADD R26, -R26, R27 ;  /* 0x0000001b1a1a7221 */ /* 0x000fc60000000100 */
[----:B------:R-:W-:-:S04]  /*0910*/  FFMA R23, R16, R16, R23 ;  /* 0x0000001010177223 */ /* 0x000fc80000000017 */
[----:B------:R-:W-:-:S07]  /*0920*/  FFMA R24, R26, R26, R23 ;  /* 0x0000001a1a187223 */ /* 0x000fce0000000017 */
.L_x_32:
[----:B------:R-:W-:-:S13]  /*0930*/  LOP3.LUT P0, R10, R17, 0x3, RZ, 0xc0, !PT ;  /* 0x00000003110a7812 */ /* 0x000fda000780c0ff */
[----:B------:R-:W-:Y:S05]  /*0940*/  @!P0 BRA `(.L_x_31) ;  /* 0x0000000000848947 */ /* 0x000fea0003800000 */
[----:B------:R-:W-:Y:S01]  /*0950*/  ISETP.NE.AND P0, PT, R10, 0x1, PT ;  /* 0x000000010a00780c */ /* 0x000fe20003f05270 */
[----:B------:R-:W0:Y:S01]  /*0960*/  LDC.64 R12, c[0x0][0x388] ;  /* 0x0000e200ff0c7b82 */ /* 0x000e220000000a00 */
[----:B------:R-:W-:-:S04]  /*0970*/  LOP3.LUT R23, R17, 0x1, RZ, 0xc0, !PT ;  /* 0x0000000111177812 */ /* 0x000fc800078ec0ff */
[----:B------:R-:W-:-:S03]  /*0980*/  ISETP.NE.U32.AND P1, PT, R23, 0x1, PT ;  /* 0x000000011700780c */ /* 0x000fc60003f25070 */
[----:B------:R-:W1:Y:S04]  /*0990*/  LDC.64 R14, c[0x0][0x380] ;  /* 0x0000e000ff0e7b82 */ /* 0x000e680000000a00 */
[CC--:B------:R-:W-:Y:S02]  /*09a0*/  @P0 IADD3 R25, P2, PT, R21.reuse, R22.reuse, RZ ;  /* 0x0000001615190210 */ /* 0x0c0fe40007f5e0ff */
[----:B------:R-:W-:Y:S02]  /*09b0*/  @P0 IADD3 R23, PT, PT, R21, R22, RZ ;  /* 0x0000001615170210 */ /* 0x000fe40007ffe0ff */
[----:B------:R-:W2:Y:S01]  /*09c0*/  @P0 LDC.64 R10, c[0x0][0x388] ;  /* 0x0000e200ff0a0b82 */ /* 0x000ea20000000a00 */
[----:B------:R-:W-:-:S07]  /*09d0*/  @P0 IMAD.X R26, RZ, RZ, RZ, P2 ;  /* 0x000000ffff1a0224 */ /* 0x000fce00010e06ff */
[----:B------:R-:W3:Y:S01]  /*09e0*/  LDC.64 R16, c[0x0][0x388] ;  /* 0x0000e200ff107b82 */ /* 0x000ee20000000a00 */
[----:B0-----:R-:W-:-:S06]  /*09f0*/  @P0 IMAD.WIDE.U32 R12, R23, 0x4, R12 ;  /* 0x00000004170c0825 */ /* 0x001fcc00078e000c */
[----:B------:R-:W4:Y:S01]  /*0a00*/  @P0 LDG.E R12, desc[UR6][R12.64] ;  /* 0x000000060c0c0981 */ /* 0x000f22000c1e1900 */
[----:B------:R-:W0:Y:S01]  /*0a10*/  LDC.64 R18, c[0x0][0x380] ;  /* 0x0000e000ff127b82 */ /* 0x000e220000000a00 */
[----:B--2---:R-:W-:-:S04]  /*0a20*/  @P0 LEA R10, P3, R25, R10, 0x2 ;  /* 0x0000000a190a0211 */ /* 0x004fc800078610ff */
[----:B------:R-:W-:Y:S01]  /*0a30*/  @P0 LEA.HI.X R11, R25, R11, R26, 0x2, P3 ;  /* 0x0000000b190b0211 */ /* 0x000fe200018f141a */
[----:B------:R-:W-:Y:S01]  /*0a40*/  @P0 IMAD.IADD R25, R2, 0x1, R22 ;  /* 0x0000000102190824 */ /* 0x000fe200078e0216 */
[----:B------:R-:W-:-:S03]  /*0a50*/  @P0 IADD3 R22, PT, PT, R22, 0x2, RZ ;  /* 0x0000000216160810 */ /* 0x000fc60007ffe0ff */
[----:B-1----:R-:W-:Y:S01]  /*0a60*/  @P0 IMAD.WIDE R14, R25, 0x4, R14 ;  /* 0x00000004190e0825 */ /* 0x002fe200078e020e */
[----:B------:R-:W-:Y:S01]  /*0a70*/  @!P1 IADD3 R23, PT, PT, R2, R22, RZ ;  /* 0x0000001602179210 */ /* 0x000fe20007ffe0ff */
[----:B------:R-:W2:Y:S02]  /*0a80*/  @P0 LDG.E R10, desc[UR6][R10.64+0x4] ;  /* 0x000004060a0a0981 */ /* 0x000ea4000c1e1900 */
[----:B------:R-:W-:Y:S02]  /*0a90*/  @!P1 IMAD.IADD R21, R21, 0x1, R22 ;  /* 0x0000000115159824 */ /* 0x000fe400078e0216 */
[----:B------:R-:W4:Y:S01]  /*0aa0*/  @P0 LDG.E R25, desc[UR6][R14.64] ;  /* 0x000000060e190981 */ /* 0x000f22000c1e1900 */
[----:B0-----:R-:W-:-:S04]  /*0ab0*/  @!P1 IMAD.WIDE R18, R23, 0x4, R18 ;  /* 0x0000000417129825 */ /* 0x001fc800078e0212 */
[----:B---3--:R-:W-:Y:S02]  /*0ac0*/  @!P1 IMAD.WIDE.U32 R16, R21, 0x4, R16 ;  /* 0x0000000415109825 */ /* 0x008fe400078e0010 */
[----:B------:R-:W2:Y:S04]  /*0ad0*/  @P0 LDG.E R21, desc[UR6][R14.64+0x4] ;  /* 0x000004060e150981 */ /* 0x000ea8000c1e1900 */
[----:B------:R-:W3:Y:S04]  /*0ae0*/  @!P1 LDG.E R16, desc[UR6][R16.64] ;  /* 0x0000000610109981 */ /* 0x000ee8000c1e1900 */
[----:B------:R-:W3:Y:S01]  /*0af0*/  @!P1 LDG.E R19, desc[UR6][R18.64] ;  /* 0x0000000612139981 */ /* 0x000ee2000c1e1900 */
[----:B----4-:R-:W-:-:S04]  /*0b00*/  @P0 FADD R25, -R12, R25 ;  /* 0x000000190c190221 */ /* 0x010fc80000000100 */
[----:B------:R-:W-:Y:S01]  /*0b10*/  @P0 FFMA R25, R25, R25, R24 ;  /* 0x0000001919190223 */ /* 0x000fe20000000018 */
[----:B--2---:R-:W-:-:S04]  /*0b20*/  @P0 FADD R22, -R10, R21 ;  /* 0x000000150a160221 */ /* 0x004fc80000000100 */
[----:B------:R-:W-:Y:S01]  /*0b30*/  @P0 FFMA R24, R22, R22, R25 ;  /* 0x0000001616180223 */ /* 0x000fe20000000019 */
[----:B---3--:R-:W-:-:S04]  /*0b40*/  @!P1 FADD R11, -R16, R19 ;  /* 0x00000013100b9221 */ /* 0x008fc80000000100 */
[----:B------:R-:W-:-:S07]  /*0b50*/  @!P1 FFMA R24, R11, R11, R24 ;  /* 0x0000000b0b189223 */ /* 0x000fce0000000018 */
.L_x_31:
[----:B------:R-:W0:Y:S01]  /*0b60*/  LDCU UR8, c[0x3][0x8] ;  /* 0x00c00100ff0877ac */ /* 0x000e220008000800 */
[----:B------:R-:W-:Y:S01]  /*0b70*/  VIADD R10, R6, 0x1 ;  /* 0x00000001060a7836 */ /* 0x000fe20000000000 */
[----:B------:R-:W-:-:S04]  /*0b80*/  FSETP.GEU.AND P0, PT, R24, R5, PT ;  /* 0x000000051800720b */ /* 0x000fc80003f0e000 */
[----:B------:R-:W-:Y:S02]  /*0b90*/  FSEL R5, R24, R5, !P0 ;  /* 0x0000000518057208 */ /* 0x000fe40004000000 */
[----:B------:R-:W-:Y:S02]  /*0ba0*/  SEL R7, R6, R7, !P0 ;  /* 0x0000000706077207 */ /* 0x000fe40004000000 */
[----:B0-----:R-:W-:-:S13]  /*0bb0*/  ISETP.NE.AND P1, PT, R10, UR8, PT ;  /* 0x000000080a007c0c */ /* 0x001fda000bf25270 */
[----:B------:R-:W-:Y:S05]  /*0bc0*/  @!P1 BRA `(.L_x_33) ;  /* 0x0000000c00089947 */ /* 0x000fea0003800000 */
[----:B------:R-:W-:Y:S01]  /*0bd0*/  MOV R6, R10 ;  /* 0x0000000a00067202 */ /* 0x000fe20000000f00 */
[----:B------:R-:W-:Y:S06]  /*0be0*/  BRA `(.L_x_34) ;  /* 0xfffffff400f07947 */ /* 0x000fec000383ffff */
.L_x_28:
[C---:B------:R-:W-:Y:S01]  /*0bf0*/  LOP3.LUT R20, R4.reuse, 0x7, RZ, 0xc0, !PT ;  /* 0x0000000704147812 */ /* 0x040fe200078ec0ff */
[----:B------:R-:W-:Y:S01]  /*0c00*/  HFMA2 R7, -RZ, RZ, 0, 0 ;  /* 0x00000000ff077431 */ /* 0x000fe200000001ff */
[----:B------:R-:W-:Y:S01]  /*0c10*/  LOP3.LUT R21, R4, 0x3, RZ, 0xc0, !PT ;  /* 0x0000000304157812 */ /* 0x000fe200078ec0ff */
[----:B------:R-:W-:Y:S01]  /*0c20*/  IMAD.MOV.U32 R12, RZ, RZ, RZ ;  /* 0x000000ffff0c7224 */ /* 0x000fe200078e00ff */
[----:B------:R-:W-:Y:S01]  /*0c30*/  MOV R6, 0x7f7fffff ;  /* 0x7f7fffff00067802 */ /* 0x000fe20000000f00 */
[----:B------:R-:W-:-:S05]  /*0c40*/  VIADD R3, R20, 0xffffffff ;  /* 0xffffffff14037836 */ /* 0x000fca0000000000 */
[----:B------:R-:W-:Y:S02]  /*0c50*/  ISETP.GE.U32.AND P0, PT, R3, 0x3, PT ;  /* 0x000000030300780c */ /* 0x000fe40003f06070 */
[----:B------:R-:W-:-:S11]  /*0c60*/  LOP3.LUT R3, R4, 0x7ffffff8, RZ, 0xc0, !PT ;  /* 0x7ffffff804037812 */ /* 0x000fd600078ec0ff */
.L_x_39:
[----:B------:R-:W0:Y:S01]  /*0c70*/  LDC R15, c[0x3][0x4] ;  /* 0x00c00100ff0f7b82 */ /* 0x000e220000000800 */
[----:B------:R-:W-:Y:S01]  /*0c80*/  IMAD.MOV.U32 R13, RZ, RZ, RZ ;  /* 0x000000ffff0d7224 */ /* 0x000fe200078e00ff */
[----:B------:R-:W-:Y:S02]  /*0c90*/  MOV R17, RZ ;  /* 0x000000ff00117202 */ /* 0x000fe40000000f00 */
[----:B0-----:R-:W-:-:S13]  /*0ca0*/  ISETP.GE.U32.AND P1, PT, R15, 0x8, PT ;  /* 0x000000080f00780c */ /* 0x001fda0003f26070 */
[----:B------:R-:W-:Y:S05]  /*0cb0*/  @!P1 BRA `(.L_x_35) ;  /* 0x0000000000b89947 */ /* 0x000fea0003800000 */
[----:B------:R-:W0:Y:S01]  /*0cc0*/  S2R R10, SR_CgaCtaId ;  /* 0x00000000000a7919 */ /* 0x000e220000008800 */
[----:B------:R-:W1:Y:S01]  /*0cd0*/  LDC.64 R4, c[0x0][0x380] ;  /* 0x0000e000ff047b82 */ /* 0x000e620000000a00 */
[----:B------:R-:W-:Y:S01]  /*0ce0*/  MOV R17, 0x400 ;  /* 0x0000040000117802 */ /* 0x000fe20000000f00 */
[----:B------:R-:W-:Y:S01]  /*0cf0*/  IMAD.MOV.U32 R13, RZ, RZ, RZ ;  /* 0x000000ffff0d7224 */ /* 0x000fe200078e00ff */
[----:B------:R-:W-:Y:S02]  /*0d00*/  MOV R14, RZ ;  /* 0x000000ff000e7202 */ /* 0x000fe40000000f00 */
[----:B0-----:R-:W-:-:S07]  /*0d10*/  LEA R17, R10, R17, 0x18 ;  /* 0x000000110a117211 */ /* 0x001fce00078ec0ff */
.L_x_36:
[----:B------:R-:W-:-:S04]  /*0d20*/  IMAD.IADD R11, R2, 0x1, R14 ;  /* 0x00000001020b7824 */ /* 0x000fc800078e020e */
[----:B-1----:R-:W-:-:S05]  /*0d30*/  IMAD.WIDE R10, R11, 0x4, R4 ;  /* 0x000000040b0a7825 */ /* 0x002fca00078e0204 */
[----:B------:R-:W2:Y:S04]  /*0d40*/  LDG.E R27, desc[UR6][R10.64] ;  /* 0x000000060a1b7981 */ /* 0x000ea8000c1e1900 */
[----:B------:R-:W3:Y:S01]  /*0d50*/  LDG.E R25, desc[UR6][R10.64+0x4] ;  /* 0x000004060a197981 */ /* 0x000ee2000c1e1900 */
[----:B------:R-:W-:-:S03]  /*0d60*/  IMAD R22, R12, R15, R14 ;  /* 0x0000000f0c167224 */ /* 0x000fc600078e020e */
[----:B------:R-:W4:Y:S02]  /*0d70*/  LDG.E R24, desc[UR6][R10.64+0x8] ;  /* 0x000008060a187981 */ /* 0x000f24000c1e1900 */
[----:B------:R-:W-:Y:S02]  /*0d80*/  LEA R22, R22, R17, 0x2 ;  /* 0x0000001116167211 */ /* 0x000fe400078e10ff */
[----:B------:R-:W4:Y:S04]  /*0d90*/  LDG.E R23, desc[UR6][R10.64+0xc] ;  /* 0x00000c060a177981 */ /* 0x000f28000c1e1900 */
[----:B------:R-:W2:Y:S04]  /*0da0*/  LDS R18, [R22] ;  /* 0x0000000016127984 */ /* 0x000ea80000000800 */
[----:B------:R-:W4:Y:S04]  /*0db0*/  LDG.E R19, desc[UR6][R10.64+0x10] ;  /* 0x000010060a137981 */ /* 0x000f28000c1e1900 */
[----:B------:R-:W4:Y:S04]  /*0dc0*/  LDG.E R16, desc[UR6][R10.64+0x14] ;  /* 0x000014060a107981 */ /* 0x000f28000c1e1900 */
[----:B------:R-:W4:Y:S01]  /*0dd0*/  LDG.E R26, desc[UR6][R10.64+0x1c] ;  /* 0x00001c060a1a7981 */ /* 0x000f22000c1e1900 */
[----:B--2---:R-:W-:-:S03]  /*0de0*/  FADD R28, -R18, R27 ;  /* 0x0000001b121c7221 */ /* 0x004fc60000000100 */
[----:B------:R0:W2:Y:S01]  /*0df0*/  LDG.E R18, desc[UR6][R10.64+0x18] ;  /* 0x000018060a127981 */ /* 0x0000a2000c1e1900 */
[----:B------:R-:W-:-:S03]  /*0e00*/  FFMA R13, R28, R28, R13 ;  /* 0x0000001c1c0d7223 */ /* 0x000fc6000000000d */
[----:B------:R-:W3:Y:S04]  /*0e10*/  LDS R28, [R22+0x4] ;  /* 0x00000400161c7984 */ /* 0x000ee80000000800 */
[----:B------:R-:W4:Y:S04]  /*0e20*/  LDS R27, [R22+0xc] ;  /* 0x00000c00161b7984 */ /* 0x000f280000000800 */
[----:B0-----:R-:W-:Y:S01]  /*0e30*/  LDS R11, [R22+0x18] ;  /* 0x00001800160b7984 */ /* 0x001fe20000000800 */
[----:B---3--:R-:W-:-:S03]  /*0e40*/  FADD R28, -R28, R25 ;  /* 0x000000191c1c7221 */ /* 0x008fc60000000100 */
[----:B------:R-:W0:Y:S01]  /*0e50*/  LDS R25, [R22+0x8] ;  /* 0x0000080016197984 */ /* 0x000e220000000800 */
[----:B------:R-:W-:Y:S01]  /*0e60*/  FFMA R13, R28, R28, R13 ;  /* 0x0000001c1c0d7223 */ /* 0x000fe2000000000d */
[----:B----4-:R-:W-:Y:S02]  /*0e70*/  FADD R27, -R27, R23 ;  /* 0x000000171b1b7221 */ /* 0x010fe40000000100 */
[----:B------:R-:W1:Y:S01]  /*0e80*/  LDS R23, [R22+0x1c] ;  /* 0x00001c0016177984 */ /* 0x000e620000000800 */
[----:B0-----:R-:W-:-:S03]  /*0e90*/  FADD R28, -R25, R24 ;  /* 0x00000018191c7221 */ /* 0x001fc60000000100 */
[----:B------:R-:W0:Y:S01]  /*0ea0*/  LDS R24, [R22+0x10] ;  /* 0x0000100016187984 */ /* 0x000e220000000800 */
[----:B------:R-:W-:-:S03]  /*0eb0*/  FFMA R28, R28, R28, R13 ;  /* 0x0000001c1c1c7223 */ /* 0x000fc6000000000d */
[----:B------:R-:W3:Y:S01]  /*0ec0*/  LDS R13, [R22+0x14] ;  /* 0x00001400160d7984 */ /* 0x000ee20000000800 */
[----:B------:R-:W-:Y:S02]  /*0ed0*/  VIADD R14, R14, 0x8 ;  /* 0x000000080e0e7836 */ /* 0x000fe40000000000 */
[----:B------:R-:W-:-:S03]  /*0ee0*/  FFMA R28, R27, R27, R28 ;  /* 0x0000001b1b1c7223 */ /* 0x000fc6000000001c */
[----:B------:R-:W-:Y:S01]  /*0ef0*/  ISETP.NE.AND P1, PT, R14, R3, PT ;  /* 0x000000030e00720c */ /* 0x000fe20003f25270 */
[----:B-1----:R-:W-:Y:S01]  /*0f00*/  FADD R23, -R23, R26 ;  /* 0x0000001a17177221 */ /* 0x002fe20000000100 */
[----:B0-----:R-:W-:-:S04]  /*0f10*/  FADD R19, -R24, R19 ;  /* 0x0000001318137221 */ /* 0x001fc80000000100 */
[----:B------:R-:W-:Y:S01]  /*0f20*/  FFMA R28, R19, R19, R28 ;  /* 0x00000013131c7223 */ /* 0x000fe2000000001c */
[----:B---3--:R-:W-:-:S04]  /*0f30*/  FADD R13, -R13, R16 ;  /* 0x000000100d0d7221 */ /* 0x008fc80000000100 */
[----:B------:R-:W-:Y:S01]  /*0f40*/  FFMA R28, R13, R13, R28 ;  /* 0x0000000d0d1c7223 */ /* 0x000fe2000000001c */
[----:B--2---:R-:W-:-:S04]  /*0f50*/  FADD R11, -R11, R18 ;  /* 0x000000120b0b7221 */ /* 0x004fc80000000100 */
[----:B------:R-:W-:-:S04]  /*0f60*/  FFMA R28, R11, R11, R28 ;  /* 0x0000000b0b1c7223 */ /* 0x000fc8000000001c */
[----:B------:R-:W-:Y:S01]  /*0f70*/  FFMA R13, R23, R23, R28 ;  /* 0x00000017170d7223 */ /* 0x000fe2000000001c */
[----:B------:R-:W-:Y:S06]  /*0f80*/  @P1 BRA `(.L_x_36) ;  /* 0xfffffffc00641947 */ /* 0x000fec000383ffff */
[----:B------:R-:W-:-:S07]  /*0f90*/  MOV R17, R3 ;  /* 0x0000000300117202 */ /* 0x000fce0000000f00 */
.L_x_35:
[----:B------:R-:W-:-:S13]  /*0fa0*/  ISETP.NE.AND P1, PT, R20, RZ, PT ;  /* 0x000000ff1400720c */ /* 0x000fda0003f25270 */
[----:B------:R-:W-:Y:S05]  /*0fb0*/  @!P1 BRA `(.L_x_37) ;  /* 0x0000000000ec9947 */ /* 0x000fea0003800000 */
[----:B------:R-:W-:Y:S01]  /*0fc0*/  ISETP.NE.AND P1, PT, R21, RZ, PT ;  /* 0x000000ff1500720c */ /* 0x000fe20003f25270 */
[----:B------:R-:W-:-:S12]  /*0fd0*/  @!P0 BRA `(.L_x_38) ;  /* 0x0000000000648947 */ /* 0x000fd80003800000 */
[----:B------:R-:W0:Y:S01]  /*0fe0*/  LDC.64 R4, c[0x0][0x380] ;  /* 0x0000e000ff047b82 */ /* 0x000e220000000a00 */
[----:B------:R-:W-:-:S04]  /*0ff0*/  IMAD.IADD R11, R2, 0x1, R17 ;  /* 0x00000001020b7824 */ /* 0x000fc800078e0211 */
[----:B0-----:R-:W-:-:S05]  /*1000*/  IMAD.WIDE R4, R11, 0x4, R4 ;  /* 0x000000040b047825 */ /* 0x001fca00078e0204 */
[----:B------:R-:W2:Y:S04]  /*1010*/  LDG.E R19, desc[UR6][R4.64] ;  /* 0x0000000604137981 */ /* 0x000ea8000c1e1900 */
[----:B------:R-:W3:Y:S04]  /*1020*/  LDG.E R14, desc[UR6][R4.64+0x4] ;  /* 0x00000406040e7981 */ /* 0x000ee8000c1e1900 */
[----:B------:R-:W4:Y:S04]  /*1030*/  LDG.E R10, desc[UR6][R4.64+0x8] ;  /* 0x00000806040a7981 */ /* 0x000f28000c1e1900 */
[----:B------:R-:W4:Y:S01]  /*1040*/  LDG.E R11, desc[UR6][R4.64+0xc] ;  /* 0x00000c06040b7981 */ /* 0x000f22000c1e1900 */
[----:B------:R-:W-:Y:S01]  /*1050*/  MOV R18, 0x400 ;  /* 0x0000040000127802 */ /* 0x000fe20000000f00 */
[----:B------:R-:W-:Y:S01]  /*1060*/  IMAD R16, R12, R15, R17 ;  /* 0x0000000f0c107224 */ /* 0x000fe200078e0211 */
[----:B------:R-:W0:Y:S01]  /*1070*/  S2R R23, SR_CgaCtaId ;  /* 0x0000000000177919 */ /* 0x000e220000008800 */
[----:B------:R-:W-:Y:S01]  /*1080*/  VIADD R17, R17, 0x4 ;  /* 0x0000000411117836 */ /* 0x000fe20000000000 */
[----:B0-----:R-:W-:-:S04]  /*1090*/  LEA R23, R23, R18, 0x18 ;  /* 0x0000001217177211 */ /* 0x001fc800078ec0ff */
[----:B------:R-:W-:-:S05]  /*10a0*/  LEA R16, R16, R23, 0x2 ;  /* 0x0000001710107211 */ /* 0x000fca00078e10ff */
[----:B------:R-:W2:Y:S04]  /*10b0*/  LDS R18, [R16] ;  /* 0x0000000010127984 */ /* 0x000ea80000000800 */
[----:B------:R-:W3:Y:S04]  /*10c0*/  LDS R23, [R16+0x4] ;  /* 0x0000040010177984 */ /* 0x000ee80000000800 */
[----:B------:R-:W4:Y:S04]  /*10d0*/  LDS R25, [R16+0x8] ;  /* 0x0000080010197984 */ /* 0x000f280000000800 */
[----:B------:R-:W0:Y:S01]  /*10e0*/  LDS R22, [R16+0xc] ;  /* 0x00000c0010167984 */ /* 0x000e220000000800 */
[----:B--2---:R-:W-:-:S04]  /*10f0*/  FADD R18, -R18, R19 ;  /* 0x0000001312127221 */ /* 0x004fc80000000100 */
[----:B------:R-:W-:Y:S01]  /*1100*/  FFMA R13, R18, R18, R13 ;  /* 0x00000012120d7223 */ /* 0x000fe2000000000d */
[----:B---3--:R-:W-:Y:S01]  /*1110*/  FADD R14, -R23, R14 ;  /* 0x0000000e170e7221 */ /* 0x008fe20000000100 */
[----:B----4-:R-:W-:-:S03]  /*1120*/  FADD R10, -R25, R10 ;  /* 0x0000000a190a7221 */ /* 0x010fc60000000100 */
[----:B------:R-:W-:Y:S01]  /*1130*/  FFMA R13, R14, R14, R13 ;  /* 0x0000000e0e0d7223 */ /* 0x000fe2000000000d */
[----:B0-----:R-:W-:-:S03]  /*1140*/  FADD R22, -R22, R11 ;  /* 0x0000000b16167221 */ /* 0x001fc60000000100 */
[----:B------:R-:W-:-:S04]  /*1150*/  FFMA R13, R10, R10, R13 ;  /* 0x0000000a0a0d7223 */ /* 0x000fc8000000000d */
[----:B------:R-:W-:-:S07]  /*1160*/  FFMA R13, R22, R22, R13 ;  /* 0x00000016160d7223 */ /* 0x000fce000000000d */
.L_x_38:
[----:B------:R-:W-:Y:S05]  /*1170*/  @!P1 BRA `(.L_x_37) ;  /* 0x00000000007c9947 */ /* 0x000fea0003800000 */
[----:B------:R-:W-:Y:S02]  /*1180*/  ISETP.NE.AND P1, PT, R21, 0x1, PT ;  /* 0x000000011500780c */ /* 0x000fe40003f25270 */
[----:B------:R-:W-:-:S11]  /*1190*/  LOP3.LUT P2, RZ, R15, 0x1, RZ, 0xc0, !PT ;  /* 0x000000010fff7812 */ /* 0x000fd6000784c0ff */
[----:B------:R-:W0:Y:S01]  /*11a0*/  @P1 LDC.64 R10, c[0x0][0x380] ;  /* 0x0000e000ff0a1b82 */ /* 0x000e220000000a00 */
[----:B------:R-:W-:Y:S01]  /*11b0*/  @P1 IADD3 R19, PT, PT, R2, R17, RZ ;  /* 0x0000001102131210 */ /* 0x000fe20007ffe0ff */
[----:B------:R-:W-:Y:S02]  /*11c0*/  @P1 IMAD R16, R12, R15, R17 ;  /* 0x0000000f0c101224 */ /* 0x000fe400078e0211 */
[----:B------:R-:W-:-:S04]  /*11d0*/  @P1 VIADD R17, R17, 0x2 ;  /* 0x0000000211111836 */ /* 0x000fc80000000000 */
[----:B------:R-:W1:Y:S01]  /*11e0*/  @P2 LDC.64 R4, c[0x0][0x380] ;  /* 0x0000e000ff042b82 */ /* 0x000e620000000a00 */
[----:B0-----:R-:W-:Y:S01]  /*11f0*/  @P1 IMAD.WIDE R10, R19, 0x4, R10 ;  /* 0x00000004130a1825 */ /* 0x001fe200078e020a */
[----:B------:R-:W-:-:S04]  /*1200*/  @P2 IADD3 R19, PT, PT, R2, R17, RZ ;  /* 0x0000001102132210 */ /* 0x000fc80007ffe0ff */
[----:B------:R-:W2:Y:S01]  /*1210*/  @P1 LDG.E R14, desc[UR6][R10.64] ;  /* 0x000000060a0e1981 */ /* 0x000ea2000c1e1900 */
[----:B-1----:R-:W-:-:S03]  /*1220*/  @P2 IMAD.WIDE R4, R19, 0x4, R4 ;  /* 0x0000000413042825 */ /* 0x002fc600078e0204 */
[----:B------:R-:W3:Y:S04]  /*1230*/  @P1 LDG.E R18, desc[UR6][R10.64+0x4] ;  /* 0x000004060a121981 */ /* 0x000ee8000c1e1900 */
[----:B------:R0:W4:Y:S01]  /*1240*/  @P2 LDG.E R4, desc[UR6][R4.64] ;  /* 0x0000000604042981 */ /* 0x000122000c1e1900 */
[----:B------:R-:W-:Y:S01]  /*1250*/  @P1 MOV R19, 0x400 ;  /* 0x0000040000131802 */ /* 0x000fe20000000f00 */
[----:B------:R-:W-:Y:S01]  /*1260*/  @P2 IMAD R15, R12, R15, R17 ;  /* 0x0000000f0c0f2224 */ /* 0x000fe200078e0211 */
[----:B------:R-:W1:Y:S01]  /*1270*/  @P1 S2R R22, SR_CgaCtaId ;  /* 0x0000000000161919 */ /* 0x000e620000008800 */
[----:B------:R-:W0:Y:S01]  /*1280*/  @P2 S2R R23, SR_CgaCtaId ;  /* 0x0000000000172919 */ /* 0x000e220000008800 */
[----:B-1----:R-:W-:Y:S02]  /*1290*/  @P1 LEA R19, R22, R19, 0x18 ;  /* 0x0000001316131211 */ /* 0x002fe400078ec0ff */
[----:B------:R-:W-:-:S03]  /*12a0*/  @P2 MOV R22, 0x400 ;  /* 0x0000040000162802 */ /* 0x000fc60000000f00 */
[----:B------:R-:W-:Y:S01]  /*12b0*/  @P1 IMAD R16, R16, 0x4, R19 ;  /* 0x0000000410101824 */ /* 0x000fe200078e0213 */
[----:B0-----:R-:W-:-:S04]  /*12c0*/  @P2 LEA R22, R23, R22, 0x18 ;  /* 0x0000001617162211 */ /* 0x001fc800078ec0ff */
[----:B------:R-:W2:Y:S01]  /*12d0*/  @P1 LDS R17, [R16] ;  /* 0x0000000010111984 */ /* 0x000ea20000000800 */
[----:B------:R-:W-:-:S03]  /*12e0*/  @P2 LEA R15, R15, R22, 0x2 ;  /* 0x000000160f0f2211 */ /* 0x000fc600078e10ff */
[----:B------:R-:W3:Y:S04]  /*12f0*/  @P1 LDS R5, [R16+0x4] ;  /* 0x0000040010051984 */ /* 0x000ee80000000800 */
[----:B------:R-:W4:Y:S01]  /*1300*/  @P2 LDS R15, [R15] ;  /* 0x000000000f0f2984 */ /* 0x000f220000000800 */
[----:B--2---:R-:W-:Y:S01]  /*1310*/  @P1 FADD R14, -R17, R14 ;  /* 0x0000000e110e1221 */ /* 0x004fe20000000100 */
[----:B---3--:R-:W-:-:S03]  /*1320*/  @P1 FADD R5, -R5, R18 ;  /* 0x0000001205051221 */ /* 0x008fc60000000100 */
[----:B------:R-:W-:Y:S01]  /*1330*/  @P1 FFMA R14, R14, R14, R13 ;  /* 0x0000000e0e0e1223 */ /* 0x000fe2000000000d */
[----:B----4-:R-:W-:-:S03]  /*1340*/  @P2 FADD R4, -R15, R4 ;  /* 0x000000040f042221 */ /* 0x010fc60000000100 */
[----:B------:R-:W-:-:S04]  /*1350*/  @P1 FFMA R13, R5, R5, R14 ;  /* 0x00000005050d1223 */ /* 0x000fc8000000000e */
[----:B------:R-:W-:-:S07]  /*1360*/  @P2 FFMA R13, R4, R4, R13 ;  /* 0x00000004040d2223 */ /* 0x000fce000000000d */
.L_x_37:
        /* <DEDUP_REMOVED lines=9> */
.L_x_27:
[----:B------:R-:W-:Y:S01]  /*1400*/  UISETP.GE.U32.AND UP0, UPT, UR4, 0x4, UPT ;  /* 0x000000040400788c */ /* 0x000fe2000bf06070 */
[----:B------:R-:W-:Y:S02]  /*1410*/  HFMA2 R4, -RZ, RZ, 0, 0 ;  /* 0x00000000ff047431 */ /* 0x000fe400000001ff */
[----:B0-----:R-:W-:Y:S01]  /*1420*/  IMAD.MOV.U32 R2, RZ, RZ, 0x7f7fffff ;  /* 0x7f7fffffff027424 */ /* 0x001fe200078e00ff */
[----:B------:R-:W-:Y:S01]  /*1430*/  ULOP3.LUT UR5, UR4, 0x3, URZ, 0xc0, !UPT ;  /* 0x0000000304057892 */ /* 0x000fe2000f8ec0ff */
[----:B------:R-:W-:-:S04]  /*1440*/  IMAD.MOV.U32 R7, RZ, RZ, RZ ;  /* 0x000000ffff077224 */ /* 0x000fc800078e00ff */
[----:B------:R-:W-:Y:S07]  /*1450*/  BRA.U !UP0, `(.L_x_40) ;  /* 0x0000000108bc7547 */ /* 0x000fee000b800000 */
[----:B------:R-:W-:Y:S01]  /*1460*/  ULOP3.LUT UR4, UR4, 0x7ffffffc, URZ, 0xc0, !UPT ;  /* 0x7ffffffc04047892 */ /* 0x000fe2000f8ec0ff */
[----:B------:R-:W-:Y:S01]  /*1470*/  MOV R2, 0x7f7fffff ;  /* 0x7f7fffff00027802 */ /* 0x000fe20000000f00 */
[----:B------:R-:W-:Y:S01]  /*1480*/  IMAD.MOV.U32 R3, RZ, RZ, RZ ;  /* 0x000000ffff037224 */ /* 0x000fe200078e00ff */
[----:B------:R-:W-:Y:S01]  /*1490*/  MOV R7, RZ ;  /* 0x000000ff00077202 */ /* 0x000fe20000000f00 */
[----:B------:R-:W-:Y:S02]  /*14a0*/  UISETP.GT.AND UP0, UPT, UR4, URZ, UPT ;  /* 0x000000ff0400728c */ /* 0x000fe4000bf04270 */
[----:B------:R-:W-:-:S07]  /*14b0*/  IMAD.U32 R4, RZ, RZ, UR4 ;  /* 0x00000004ff047e24 */ /* 0x000fce000f8e00ff */
[----:B------:R-:W-:Y:S05]  /*14c0*/  BRA.U !UP0, `(.L_x_41) ;  /* 0x0000000108887547 */ /* 0x000fea000b800000 */
[----:B------:R-:W-:Y:S02]  /*14d0*/  IADD3 R5, PT, PT, R4, -R3, RZ ;  /* 0x8000000304057210 */ /* 0x000fe40007ffe0ff */
[----:B------:R-:W-:Y:S02]  /*14e0*/  PLOP3.LUT P0, PT, PT, PT, PT, 0x80, 0x8 ;  /* 0x000000000008781c */ /* 0x000fe40003f0f070 */
[----:B------:R-:W-:-:S13]  /*14f0*/  ISETP.GT.AND P1, PT, R5, 0xc, PT ;  /* 0x0000000c0500780c */ /* 0x000fda0003f24270 */
[----:B------:R-:W-:Y:S05]  /*1500*/  @!P1 BRA `(.L_x_42) ;  /* 0x0000000000449947 */ /* 0x000fea0003800000 */
[----:B------:R-:W-:Y:S01]  /*1510*/  PLOP3.LUT P0, PT, PT, PT, PT, 0x8, 0x80 ;  /* 0x000000000080781c */ /* 0x000fe20003f0e170 */
[----:B------:R-:W-:-:S12]  /*1520*/  VIADD R6, R4, 0xfffffff4 ;  /* 0xfffffff404067836 */ /* 0x000fd80000000000 */
.L_x_43:
[----:B------:R-:W-:-:S04]  /*1530*/  FSETP.GT.AND P2, PT, R2, RZ, PT ;  /* 0x000000ff0200720b */ /* 0x000fc80003f44000 */
[----:B------:R-:W-:Y:S02]  /*1540*/  FSEL R2, R2, RZ, !P2 ;  /* 0x000000ff02027208 */ /* 0x000fe40005000000 */
[----:B------:R-:W-:Y:S02]  /*1550*/  SEL R7, R3, R7, P2 ;  /* 0x0000000703077207 */ /* 0x000fe40001000000 */
[----:B------:R-:W-:-:S04]  /*1560*/  FSETP.GT.AND P3, PT, R2, RZ, PT ;  /* 0x000000ff0200720b */ /* 0x000fc80003f64000 */
[----:B------:R-:W-:-:S04]  /*1570*/  FSEL R2, R2, RZ, !P3 ;  /* 0x000000ff02027208 */ /* 0x000fc80005800000 */
[----:B------:R-:W-:-:S04]  /*1580*/  FSETP.GT.AND P4, PT, R2, RZ, PT ;  /* 0x000000ff0200720b */ /* 0x000fc80003f84000 */
[----:B------:R-:W-:Y:S02]  /*1590*/  FSEL R2, R2, RZ, !P4 ;  /* 0x000000ff02027208 */ /* 0x000fe40006000000 */
[----:B------:R-:W-:Y:S02]  /*15a0*/  @P3 IADD3 R7, PT, PT, R3, 0x4, RZ ;  /* 0x0000000403073810 */ /* 0x000fe40007ffe0ff */
[----:B------:R-:W-:-:S04]  /*15b0*/  FSETP.GT.AND P1, PT, R2, RZ, PT ;  /* 0x000000ff0200720b */ /* 0x000fc80003f24000 */
[----:B------:R-:W-:Y:S01]  /*15c0*/  FSEL R2, R2, RZ, !P1 ;  /* 0x000000ff02027208 */ /* 0x000fe20004800000 */
[----:B------:R-:W-:-:S08]  /*15d0*/  @P4 VIADD R7, R3, 0x8 ;  /* 0x0000000803074836 */ /* 0x000fd00000000000 */
[C---:B------:R-:W-:Y:S01]  /*15e0*/  @P1 IADD3 R7, PT, PT, R3.reuse, 0xc, RZ ;  /* 0x0000000c03071810 */ /* 0x040fe20007ffe0ff */
[----:B------:R-:W-:-:S05]  /*15f0*/  VIADD R3, R3, 0x10 ;  /* 0x0000001003037836 */ /* 0x000fca0000000000 */
[----:B------:R-:W-:-:S13]  /*1600*/  ISETP.GE.AND P2, PT, R3, R6, PT ;  /* 0x000000060300720c */ /* 0x000fda0003f46270 */
[----:B------:R-:W-:Y:S05]  /*1610*/  @!P2 BRA `(.L_x_43) ;  /* 0xfffffffc00c4a947 */ /* 0x000fea000383ffff */
.L_x_42:
[----:B------:R-:W-:-:S04]  /*1620*/  IADD3 R5, PT, PT, R4, -R3, RZ ;  /* 0x8000000304057210 */ /* 0x000fc80007ffe0ff */
[----:B------:R-:W-:-:S13]  /*1630*/  ISETP.GT.AND P1, PT, R5, 0x4, PT ;  /* 0x000000040500780c */ /* 0x000fda0003f24270 */
[----:B------:R-:W-:Y:S05]  /*1640*/  @!P1 BRA `(.L_x_44) ;  /* 0x0000000000209947 */ /* 0x000fea0003800000 */
[C---:B------:R-:W-:Y:S02]  /*1650*/  FSETP.GT.AND P1, PT, R2.reuse, RZ, PT ;  /* 0x000000ff0200720b */ /* 0x040fe40003f24000 */
[----:B------:R-:W-:Y:S02]  /*1660*/  PLOP3.LUT P0, PT, PT, PT, PT, 0x8, 0x80 ;  /* 0x000000000080781c */ /* 0x000fe40003f0e170 */
[----:B------:R-:W-:Y:S02]  /*1670*/  FSEL R2, R2, RZ, !P1 ;  /* 0x000000ff02027208 */ /* 0x000fe40004800000 */
[----:B------:R-:W-:Y:S02]  /*1680*/  SEL R7, R3, R7, P1 ;  /* 0x0000000703077207 */ /* 0x000fe40000800000 */
[----:B------:R-:W-:-:S04]  /*1690*/  FSETP.GT.AND P2, PT, R2, RZ, PT ;  /* 0x000000ff0200720b */ /* 0x000fc80003f44000 */
[----:B------:R-:W-:-:S09]  /*16a0*/  FSEL R2, R2, RZ, !P2 ;  /* 0x000000ff02027208 */ /* 0x000fd20005000000 */
[C---:B------:R-:W-:Y:S01]  /*16b0*/  @P2 VIADD R7, R3.reuse, 0x4 ;  /* 0x0000000403072836 */ /* 0x040fe20000000000 */
[----:B------:R-:W-:-:S07]  /*16c0*/  IADD3 R3, PT, PT, R3, 0x8, RZ ;  /* 0x0000000803037810 */ /* 0x000fce0007ffe0ff */
.L_x_44:
[----:B------:R-:W-:-:S13]  /*16d0*/  ISETP.NE.OR P0, PT, R3, R4, P0 ;  /* 0x000000040300720c */ /* 0x000fda0000705670 */
[----:B------:R-:W-:Y:S05]  /*16e0*/  @!P0 BRA `(.L_x_40) ;  /* 0x0000000000188947 */ /* 0x000fea0003800000 */
.L_x_41:
[----:B------:R-:W-:-:S04]  /*16f0*/  FSETP.GT.AND P1, PT, R2, RZ, PT ;  /* 0x000000ff0200720b */ /* 0x000fc80003f24000 */
[C---:B------:R-:W-:Y:S01]  /*1700*/  SEL R7, R3.reuse, R7, P1 ;  /* 0x0000000703077207 */ /* 0x040fe20000800000 */
[----:B------:R-:W-:Y:S01]  /*1710*/  VIADD R3, R3, 0x4 ;  /* 0x0000000403037836 */ /* 0x000fe20000000000 */
[----:B------:R-:W-:-:S04]  /*1720*/  FSEL R2, R2, RZ, !P1 ;  /* 0x000000ff02027208 */ /* 0x000fc80004800000 */
[----:B------:R-:W-:-:S13]  /*1730*/  ISETP.NE.AND P0, PT, R3, R4, PT ;  /* 0x000000040300720c */ /* 0x000fda0003f05270 */
[----:B------:R-:W-:Y:S05]  /*1740*/  @P0 BRA `(.L_x_41) ;  /* 0xfffffffc00e80947 */ /* 0x000fea000383ffff */
.L_x_40:
[----:B------:R-:W-:-:S09]  /*1750*/  UISETP.NE.AND UP0, UPT, UR5, URZ, UPT ;  /* 0x000000ff0500728c */ /* 0x000fd2000bf05270 */
[----:B------:R-:W-:Y:S05]  /*1760*/  BRA.U !UP0, `(.L_x_33) ;  /* 0x0000000108207547 */ /* 0x000fea000b800000 */
[----:B------:R-:W-:-:S05]  /*1770*/  UMOV UR4, URZ ;  /* 0x000000ff00047c82 */ /* 0x000fca0008000000 */
.L_x_45:
[----:B------:R-:W-:Y:S01]  /*1780*/  UIADD3 UR4, UPT, UPT, UR4, 0x1, URZ ;  /* 0x0000000104047890 */ /* 0x000fe2000fffe0ff */
[----:B------:R-:W-:-:S03]  /*1790*/  FSETP.GT.AND P0, PT, R2, RZ, PT ;  /* 0x000000ff0200720b */ /* 0x000fc60003f04000 */
[----:B------:R-:W-:Y:S01]  /*17a0*/  UISETP.NE.AND UP0, UPT, UR4, UR5, UPT ;  /* 0x000000050400728c */ /* 0x000fe2000bf05270 */
[----:B------:R-:W-:Y:S02]  /*17b0*/  SEL R7, R4, R7, P0 ;  /* 0x0000000704077207 */ /* 0x000fe40000000000 */
[----:B------:R-:W-:Y:S02]  /*17c0*/  FSEL R2, R2, RZ, !P0 ;  /* 0x000000ff02027208 */ /* 0x000fe40004000000 */
[----:B------:R-:W-:-:S04]  /*17d0*/  IADD3 R4, PT, PT, R4, 0x1, RZ ;  /* 0x0000000104047810 */ /* 0x000fc80007ffe0ff */
[----:B------:R-:W-:Y:S05]  /*17e0*/  BRA.U UP0, `(.L_x_45) ;  /* 0xfffffffd00e47547 */ /* 0x000fea000b83ffff */
.L_x_33:
[----:B------:R-:W-:-:S07]  /*17f0*/  VIADD R3, R7, 0x1 ;  /* 0x0000000107037836 */ /* 0x000fce0000000000 */
.L_x_26:
[----:B-----5:R-:W-:Y:S01]  /*1800*/  ISETP.NE.AND P0, PT, R0, R3, PT ;  /* 0x000000030000720c */ /* 0x020fe20003f05270 */
[----:B------:R2:W-:-:S12]  /*1810*/  STG.E desc[UR6][R8.64], R3 ;  /* 0x0000000308007986 */ /* 0x0005d8000c101906 */
[----:B--2---:R-:W-:Y:S05]  /*1820*/  @!P0 EXIT ;  /* 0x000000000000894d */ /* 0x004fea0003800000 */
[----:B------:R-:W2:Y:S01]  /*1830*/  S2R R0, SR_LANEID ;  /* 0x0000000000007919 */ /* 0x000ea20000000000 */
[----:B0-----:R-:W0:Y:S01]  /*1840*/  LDC.64 R2, c[0x0][0x398] ;  /* 0x0000e600ff027b82 */ /* 0x001e220000000a00 */
[----:B------:R-:W-:Y:S02]  /*1850*/  VOTEU.ANY UR4, UPT, PT ;  /* 0x0000000000047886 */ /* 0x000fe400038e0100 */
[----:B------:R-:W-:Y:S02]  /*1860*/  UFLO.U32 UR5, UR4 ;  /* 0x00000004000572bd */ /* 0x000fe400080e0000 */
[----:B-1----:R-:W0:Y:S04]  /*1870*/  POPC R5, UR4 ;  /* 0x0000000400057d09 */ /* 0x002e280008000000 */
[----:B--2---:R-:W-:-:S13]  /*1880*/  ISETP.EQ.U32.AND P0, PT, R0, UR5, PT ;  /* 0x0000000500007c0c */ /* 0x004fda000bf02070 */
[----:B0-----:R-:W-:Y:S01]  /*1890*/  @P0 REDG.E.ADD.STRONG.GPU desc[UR6][R2.64], R5 ;  /* 0x000000050200098e */ /* 0x001fe2000c12e106 */
[----:B------:R-:W-:Y:S05]  /*18a0*/  EXIT ;  /* 0x000000000000794d */ /* 0x000fea0003800000 */
.L_x_46:
        /* <DEDUP_REMOVED lines=13> */
.L_x_65:


//--------------------- .text._Z26calculateCentroidDistancesPfS_S_ii --------------------------
	.section	.text._Z26calculateCentroidDistancesPfS_S_ii,"ax",@progbits
	.align	128
        .global         _Z26calculateCentroidDistancesPfS_S_ii
        .type           _Z26calculateCentroidDistancesPfS_S_ii,@function
        .size           _Z26calculateCentroidDistancesPfS_S_ii,(.L_x_63 - _Z26calculateCentroidDistancesPfS_S_ii)
        .other          _Z26calculateCentroidDistancesPfS_S_ii,@"STO_CUDA_ENTRY STV_DEFAULT"
_Z26calculateCentroidDistancesPfS_S_ii:
.text._Z26calculateCentroidDistancesPfS_S_ii:
        /* <DEDUP_REMOVED lines=8> */
[----:B------:R-:W0:Y:S01]  /*0080*/  LDCU UR9, c[0x0][0x39c] ;  /* 0x00007380ff0977ac */ /* 0x000e220008000800 */
[----:B------:R-:W-:Y:S01]  /*0090*/  HFMA2 R16, -RZ, RZ, 0, 0 ;  /* 0x00000000ff107431 */ /* 0x000fe200000001ff */
[----:B------:R-:W1:Y:S01]  /*00a0*/  LDCU.64 UR16, c[0x0][0x358] ;  /* 0x00006b00ff1077ac */ /* 0x000e620008000a00 */
[----:B0-----:R-:W-:-:S09]  /*00b0*/  UISETP.GE.AND UP0, UPT, UR9, 0x1, UPT ;  /* 0x000000010900788c */ /* 0x001fd2000bf06270 */
[----:B-1----:R-:W-:Y:S05]  /*00c0*/  BRA.U !UP0, `(.L_x_47) ;  /* 0x0000000908bc7547 */ /* 0x002fea000b800000 */
[----:B------:R-:W-:Y:S02]  /*00d0*/  UISETP.GE.U32.AND UP1, UPT, UR9, 0x10, UPT ;  /* 0x000000100900788c */ /* 0x000fe4000bf26070 */
[----:B------:R-:W-:Y:S01]  /*00e0*/  IMAD R7, R6, UR9, RZ ;  /* 0x0000000906077c24 */ /* 0x000fe2000f8e02ff */
[----:B------:R-:W-:Y:S01]  /*00f0*/  ULOP3.LUT UR10, UR9, 0xf, URZ, 0xc0, !UPT ;  /* 0x0000000f090a7892 */ /* 0x000fe2000f8ec0ff */
[----:B------:R-:W-:Y:S01]  /*0100*/  MOV R16, RZ ;  /* 0x000000ff00107202 */ /* 0x000fe20000000f00 */
[----:B------:R-:W-:Y:S02]  /*0110*/  UMOV UR4, URZ ;  /* 0x000000ff00047c82 */ /* 0x000fe40008000000 */
[----:B------:R-:W-:Y:S02]  /*0120*/  UISETP.NE.AND UP0, UPT, UR10, URZ, UPT ;  /* 0x000000ff0a00728c */ /* 0x000fe4000bf05270 */
[----:B------:R-:W-:Y:S09]  /*0130*/  BRA.U !UP1, `(.L_x_48) ;  /* 0x00000005094c7547 */ /* 0x000ff2000b800000 */
[----:B------:R-:W0:Y:S01]  /*0140*/  LDCU.128 UR12, c[0x0][0x380] ;  /* 0x00007000ff0c77ac */ /* 0x000e220008000c00 */
[----:B------:R-:W-:Y:S02]  /*0150*/  MOV R16, RZ ;  /* 0x000000ff00107202 */ /* 0x000fe40000000f00 */
[----:B------:R-:W-:Y:S01]  /*0160*/  MOV R0, R7 ;  /* 0x0000000700007202 */ /* 0x000fe20000000f00 */
[----:B------:R-:W-:-:S04]  /*0170*/  ULOP3.LUT UR4, UR9, 0x7ffffff0, URZ, 0xc0, !UPT ;  /* 0x7ffffff009047892 */ /* 0x000fc8000f8ec0ff */
[----:B------:R-:W-:Y:S02]  /*0180*/  UIADD3 UR11, UPT, UPT, -UR4, URZ, URZ ;  /* 0x000000ff040b7290 */ /* 0x000fe4000fffe1ff */
[----:B0-----:R-:W-:Y:S02]  /*0190*/  UIADD3 UR7, UP1, UPT, UR12, 0x20, URZ ;  /* 0x000000200c077890 */ /* 0x001fe4000ff3e0ff */
[----:B------:R-:W-:Y:S02]  /*01a0*/  UIADD3 UR5, UP2, UPT, UR14, 0x20, URZ ;  /* 0x000000200e057890 */ /* 0x000fe4000ff5e0ff */
[----:B------:R-:W-:Y:S02]  /*01b0*/  UIADD3.X UR8, UPT, UPT, URZ, UR13, URZ, UP1, !UPT ;  /* 0x0000000dff087290 */ /* 0x000fe40008ffe4ff */
[----:B------:R-:W-:-:S12]  /*01c0*/  UIADD3.X UR6, UPT, UPT, URZ, UR15, URZ, UP2, !UPT ;  /* 0x0000000fff067290 */ /* 0x000fd800097fe4ff */
.L_x_49:
[----:B------:R-:W-:Y:S02]  /*01d0*/  MOV R4, UR7 ;  /* 0x0000000700047c02 */ /* 0x000fe40008000f00 */
[----:B------:R-:W-:Y:S02]  /*01e0*/  MOV R5, UR8 ;  /* 0x0000000800057c02 */ /* 0x000fe40008000f00 */
[----:B------:R-:W-:Y:S02]  /*01f0*/  MOV R2, UR5 ;  /* 0x0000000500027c02 */ /* 0x000fe40008000f00 */
[----:B------:R-:W-:Y:S01]  /*0200*/  MOV R3, UR6 ;  /* 0x0000000600037c02 */ /* 0x000fe20008000f00 */
[----:B------:R-:W-:-:S04]  /*0210*/  IMAD.WIDE R4, R0, 0x4, R4 ;  /* 0x0000000400047825 */ /* 0x000fc800078e0204 */
[----:B------:R-:W-:Y:S01]  /*0220*/  IMAD.WIDE R2, R0, 0x4, R2 ;  /* 0x0000000400027825 */ /* 0x000fe200078e0202 */
[----:B------:R-:W2:Y:S04]  /*0230*/  LDG.E R12, desc[UR16][R4.64+-0x20] ;  /* 0xffffe010040c7981 */ /* 0x000ea8000c1e1900 */
[----:B------:R-:W2:Y:S04]  /*0240*/  LDG.E R13, desc[UR16][R2.64+-0x20] ;  /* 0xffffe010020d7981 */ /* 0x000ea8000c1e1900 */
[----:B------:R-:W3:Y:S04]  /*0250*/  LDG.E R25, desc[UR16][R4.64+-0x1c] ;  /* 0xffffe41004197981 */ /* 0x000ee8000c1e1900 */
[----:B------:R-:W3:Y:S04]  /*0260*/  LDG.E R26, desc[UR16][R2.64+-0x1c] ;  /* 0xffffe410021a7981 */ /* 0x000ee8000c1e1900 */
[----:B------:R-:W4:Y:S04]  /*0270*/  LDG.E R18, desc[UR16][R4.64+-0x18] ;  /* 0xffffe81004127981 */ /* 0x000f28000c1e1900 */
[----:B------:R-:W4:Y:S04]  /*0280*/  LDG.E R19, desc[UR16][R2.64+-0x18] ;  /* 0xffffe81002137981 */ /* 0x000f28000c1e1900 */
[----:B------:R-:W5:Y:S04]  /*0290*/  LDG.E R21, desc[UR16][R4.64+-0x14] ;  /* 0xffffec1004157981 */ /* 0x000f68000c1e1900 */
        /* <DEDUP_REMOVED lines=9> */
[----:B------:R-:W5:Y:S01]  /*0330*/  LDG.E R27, desc[UR16][R2.64+0x1c] ;  /* 0x00001c10021b7981 */ /* 0x000f62000c1e1900 */
[----:B--2---:R-:W-:-:S03]  /*0340*/  FADD R17, R12, -R13 ;  /* 0x8000000d0c117221 */ /* 0x004fc60000000000 */
[----:B------:R-:W2:Y:S01]  /*0350*/  LDG.E R13, desc[UR16][R4.64] ;  /* 0x00000010040d7981 */ /* 0x000ea2000c1e1900 */
[----:B------:R-:W-:-:S03]  /*0360*/  FFMA R24, R17, R17, R16 ;  /* 0x0000001111187223 */ /* 0x000fc60000000010 */
[----:B------:R-:W2:Y:S01]  /*0370*/  LDG.E R12, desc[UR16][R2.64] ;  /* 0x00000010020c7981 */ /* 0x000ea2000c1e1900 */
[----:B---3--:R-:W-:-:S03]  /*0380*/  FADD R25, R25, -R26 ;  /* 0x8000001a19197221 */ /* 0x008fc60000000000 */
[----:B------:R-:W3:Y:S01]  /*0390*/  LDG.E R17, desc[UR16][R4.64+0x4] ;  /* 0x0000041004117981 */ /* 0x000ee2000c1e1900 */
[----:B------:R-:W-:-:S03]  /*03a0*/  FFMA R24, R25, R25, R24 ;  /* 0x0000001919187223 */ /* 0x000fc60000000018 */
[----:B------:R-:W3:Y:S01]  /*03b0*/  LDG.E R16, desc[UR16][R2.64+0x4] ;  /* 0x0000041002107981 */ /* 0x000ee2000c1e1900 */
[----:B----4-:R-:W-:-:S03]  /*03c0*/  FADD R25, R18, -R19 ;  /* 0x8000001312197221 */ /* 0x010fc60000000000 */
[----:B------:R-:W4:Y:S01]  /*03d0*/  LDG.E R19, desc[UR16][R4.64+0x8] ;  /* 0x0000081004137981 */ /* 0x000f22000c1e1900 */
[----:B------:R-:W-:-:S03]  /*03e0*/  FFMA R24, R25, R25, R24 ;  /* 0x0000001919187223 */ /* 0x000fc60000000018 */
[----:B------:R-:W4:Y:S01]  /*03f0*/  LDG.E R18, desc[UR16][R2.64+0x8] ;  /* 0x0000081002127981 */ /* 0x000f22000c1e1900 */
[----:B-----5:R-:W-:-:S03]  /*0400*/  FADD R25, R21, -R20 ;  /* 0x8000001415197221 */ /* 0x020fc60000000000 */
[----:B------:R-:W5:Y:S01]  /*0410*/  LDG.E R21, desc[UR16][R4.64+0xc] ;  /* 0x00000c1004157981 */ /* 0x000f62000c1e1900 */
[----:B------:R-:W-:-:S03]  /*0420*/  FFMA R24, R25, R25, R24 ;  /* 0x0000001919187223 */ /* 0x000fc60000000018 */
[----:B------:R-:W5:Y:S01]  /*0430*/  LDG.E R20, desc[UR16][R2.64+0xc] ;  /* 0x00000c1002147981 */ /* 0x000f62000c1e1900 */
[----:B------:R-:W-:-:S03]  /*0440*/  FADD R25, R22, -R23 ;  /* 0x8000001716197221 */ /* 0x000fc60000000000 */
[----:B------:R-:W5:Y:S01]  /*0450*/  LDG.E R22, desc[UR16][R4.64+0x10] ;  /* 0x0000101004167981 */ /* 0x000f62000c1e1900 */
[----:B------:R-:W-:-:S03]  /*0460*/  FFMA R24, R25, R25, R24 ;  /* 0x0000001919187223 */ /* 0x000fc60000000018 */
[----:B------:R-:W5:Y:S01]  /*0470*/  LDG.E R23, desc[UR16][R2.64+0x10] ;  /* 0x0000101002177981 */ /* 0x000f62000c1e1900 */
[----:B------:R-:W-:-:S03]  /*0480*/  FADD R25, R15, -R10 ;  /* 0x8000000a0f197221 */ /* 0x000fc60000000000 */
[----:B------:R-:W5:Y:S04]  /*0490*/  LDG.E R15, desc[UR16][R4.64+0x14] ;  /* 0x00001410040f7981 */ /* 0x000f68000c1e1900 */
[----:B------:R-:W5:Y:S01]  /*04a0*/  LDG.E R10, desc[UR16][R2.64+0x14] ;  /* 0x00001410020a7981 */ /* 0x000f62000c1e1900 */
[----:B------:R-:W-:-:S03]  /*04b0*/  FFMA R28, R25, R25, R24 ;  /* 0x00000019191c7223 */ /* 0x000fc60000000018 */
[----:B------:R-:W5:Y:S04]  /*04c0*/  LDG.E R24, desc[UR16][R4.64+0x18] ;  /* 0x0000181004187981 */ /* 0x000f68000c1e1900 */
[----:B------:R-:W5:Y:S04]  /*04d0*/  LDG.E R25, desc[UR16][R2.64+0x18] ;  /* 0x0000181002197981 */ /* 0x000f68000c1e1900 */
[----:B------:R-:W5:Y:S01]  /*04e0*/  LDG.E R26, desc[UR16][R4.64+0x1c] ;  /* 0x00001c10041a7981 */ /* 0x000f62000c1e1900 */
[----:B------:R-:W-:Y:S01]  /*04f0*/  FADD R9, R9, -R8 ;  /* 0x8000000809097221 */ /* 0x000fe20000000000 */
[----:B------:R-:W-:-:S03]  /*0500*/  FADD R11, R11, -R14 ;  /* 0x8000000e0b0b7221 */ /* 0x000fc60000000000 */
[----:B------:R-:W-:-:S04]  /*0510*/  FFMA R28, R9, R9, R28 ;  /* 0x00000009091c7223 */ /* 0x000fc8000000001c */
[----:B------:R-:W-:Y:S01]  /*0520*/  FFMA R28, R11, R11, R28 ;  /* 0x0000000b0b1c7223 */ /* 0x000fe2000000001c */
[----:B------:R-:W-:-:S04]  /*0530*/  UIADD3 UR11, UPT, UPT, UR11, 0x10, URZ ;  /* 0x000000100b0b7890 */ /* 0x000fc8000fffe0ff */
[----:B------:R-:W-:Y:S01]  /*0540*/  UISETP.NE.AND UP1, UPT, UR11, URZ, UPT ;  /* 0x000000ff0b00728c */ /* 0x000fe2000bf25270 */
[----:B------:R-:W-:Y:S01]  /*0550*/  IADD3 R0, PT, PT, R0, 0x10, RZ ;  /* 0x0000001000007810 */ /* 0x000fe20007ffe0ff */
[----:B--2---:R-:W-:-:S04]  /*0560*/  FADD R13, R13, -R12 ;  /* 0x8000000c0d0d7221 */ /* 0x004fc80000000000 */
[----:B------:R-:W-:Y:S01]  /*0570*/  FFMA R28, R13, R13, R28 ;  /* 0x0000000d0d1c7223 */ /* 0x000fe2000000001c */
[----:B---3--:R-:W-:-:S04]  /*0580*/  FADD R17, R17, -R16 ;  /* 0x8000001011117221 */ /* 0x008fc80000000000 */
[----:B------:R-:W-:Y:S01]  /*0590*/  FFMA R28, R17, R17, R28 ;  /* 0x00000011111c7223 */ /* 0x000fe2000000001c */
[----:B----4-:R-:W-:-:S04]  /*05a0*/  FADD R19, R19, -R18 ;  /* 0x8000001213137221 */ /* 0x010fc80000000000 */
[----:B------:R-:W-:Y:S01]  /*05b0*/  FFMA R28, R19, R19, R28 ;  /* 0x00000013131c7223 */ /* 0x000fe2000000001c */
[----:B-----5:R-:W-:-:S04]  /*05c0*/  FADD R21, R21, -R20 ;  /* 0x8000001415157221 */ /* 0x020fc80000000000 */
[----:B------:R-:W-:Y:S01]  /*05d0*/  FFMA R28, R21, R21, R28 ;  /* 0x00000015151c7223 */ /* 0x000fe2000000001c */
[----:B------:R-:W-:-:S04]  /*05e0*/  FADD R23, R22, -R23 ;  /* 0x8000001716177221 */ /* 0x000fc80000000000 */
[----:B------:R-:W-:Y:S01]  /*05f0*/  FFMA R28, R23, R23, R28 ;  /* 0x00000017171c7223 */ /* 0x000fe2000000001c */
[----:B------:R-:W-:-:S04]  /*0600*/  FADD R15, R15, -R10 ;  /* 0x8000000a0f0f7221 */ /* 0x000fc80000000000 */
[----:B------:R-:W-:Y:S01]  /*0610*/  FFMA R28, R15, R15, R28 ;  /* 0x0000000f0f1c7223 */ /* 0x000fe2000000001c */
[----:B------:R-:W-:Y:S01]  /*0620*/  FADD R25, R24, -R25 ;  /* 0x8000001918197221 */ /* 0x000fe20000000000 */
[----:B------:R-:W-:-:S03]  /*0630*/  FADD R27, R26, -R27 ;  /* 0x8000001b1a1b7221 */ /* 0x000fc60000000000 */
[----:B------:R-:W-:-:S04]  /*0640*/  FFMA R28, R25, R25, R28 ;  /* 0x00000019191c7223 */ /* 0x000fc8000000001c */
[----:B------:R-:W-:Y:S01]  /*0650*/  FFMA R16, R27, R27, R28 ;  /* 0x0000001b1b107223 */ /* 0x000fe2000000001c */
[----:B------:R-:W-:Y:S06]  /*0660*/  BRA.U UP1, `(.L_x_49) ;  /* 0xfffffff901d87547 */ /* 0x000fec000b83ffff */
.L_x_48:
[----:B------:R-:W-:Y:S05]  /*0670*/  BRA.U !UP0, `(.L_x_47) ;  /* 0x0000000508507547 */ /* 0x000fea000b800000 */
[----:B------:R-:W-:Y:S02]  /*0680*/  UISETP.GE.U32.AND UP0, UPT, UR10, 0x8, UPT ;  /* 0x000000080a00788c */ /* 0x000fe4000bf06070 */
[----:B------:R-:W-:-:S04]  /*0690*/  ULOP3.LUT UR6, UR9, 0x7, URZ, 0xc0, !UPT ;  /* 0x0000000709067892 */ /* 0x000fc8000f8ec0ff */
[----:B------:R-:W-:-:S03]  /*06a0*/  UISETP.NE.AND UP1, UPT, UR6, URZ, UPT ;  /* 0x000000ff0600728c */ /* 0x000fc6000bf25270 */
[----:B------:R-:W-:Y:S08]  /*06b0*/  BRA.U !UP0, `(.L_x_50) ;  /* 0x0000000108987547 */ /* 0x000ff0000b800000 */
[----:B------:R-:W0:Y:S01]  /*06c0*/  LDC.64 R2, c[0x0][0x380] ;  /* 0x0000e000ff027b82 */ /* 0x000e220000000a00 */
[----:B------:R-:W-:-:S07]  /*06d0*/  IADD3 R9, PT, PT, R7, UR4, RZ ;  /* 0x0000000407097c10 */ /* 0x000fce000fffe0ff */
[----:B------:R-:W1:Y:S01]  /*06e0*/  LDC.64 R4, c[0x0][0x388] ;  /* 0x0000e200ff047b82 */ /* 0x000e620000000a00 */
[----:B0-----:R-:W-:-:S05]  /*06f0*/  IMAD.WIDE R2, R9, 0x4, R2 ;  /* 0x0000000409027825 */ /* 0x001fca00078e0202 */
[----:B------:R-:W2:Y:S01]  /*0700*/  LDG.E R14, desc[UR16][R2.64] ;  /* 0x00000010020e7981 */ /* 0x000ea2000c1e1900 */
[----:B-1----:R-:W-:-:S03]  /*0710*/  IMAD.WIDE R4, R9, 0x4, R4 ;  /* 0x0000000409047825 */ /* 0x002fc600078e0204 */
[----:B------:R-:W3:Y:S04]  /*0720*/  LDG.E R18, desc[UR16][R2.64+0x4] ;  /* 0x0000041002127981 */ /* 0x000ee8000c1e1900 */
[----:B------:R-:W2:Y:S04]  /*0730*/  LDG.E R17, desc[UR16][R4.64] ;  /* 0x0000001004117981 */ /* 0x000ea8000c1e1900 */
        /* <DEDUP_REMOVED lines=13> */
[----:B------:R-:W-:Y:S01]  /*0810*/  UIADD3 UR4, UPT, UPT, UR4, 0x8, URZ ;  /* 0x0000000804047890 */ /* 0x000fe2000fffe0ff */
        /* <DEDUP_REMOVED lines=12> */
[----:B------:R-:W-:-:S04]  /*08e0*/  FADD R9, R9, -R0 ;  /* 0x8000000009097221 */ /* 0x000fc80000000000 */
[----:B------:R-:W-:Y:S01]  /*08f0*/  FFMA R16, R9, R9, R16 ;  /* 0x0000000909107223 */ /* 0x000fe20000000010 */
[----:B------:R-:W-:-:S04]  /*0900*/  FADD R15, R12, -R15 ;  /* 0x8000000f0c0f7221 */ /* 0x000fc80000000000 */
[----:B------:R-:W-:-:S07]  /*0910*/  FFMA R16, R15, R15, R16 ;  /* 0x0000000f0f107223 */ /* 0x000fce0000000010 */
.L_x_50:
        /* <DEDUP_REMOVED lines=26> */
[----:B------:R-:W-:-:S07]  /*0ac0*/  FFMA R16, R12, R12, R9 ;  /* 0x0000000c0c107223 */ /* 0x000fce0000000009 */
.L_x_51:
[----:B------:R-:W-:Y:S05]  /*0ad0*/  BRA.U !UP1, `(.L_x_47) ;  /* 0x0000000109387547 */ /* 0x000fea000b800000 */
[----:B------:R-:W0:Y:S01]  /*0ae0*/  LDC.64 R10, c[0x0][0x380] ;  /* 0x0000e000ff0a7b82 */ /* 0x000e220000000a00 */
[----:B------:R-:W-:Y:S01]  /*0af0*/  IADD3 R7, PT, PT, R7, UR4, RZ ;  /* 0x0000000407077c10 */ /* 0x000fe2000fffe0ff */
[----:B------:R-:W-:-:S06]  /*0b00*/  UIADD3 UR5, UPT, UPT, -UR5, URZ, URZ ;  /* 0x000000ff05057290 */ /* 0x000fcc000fffe1ff */
[----:B------:R-:W1:Y:S06]  /*0b10*/  LDC.64 R8, c[0x0][0x388] ;  /* 0x0000e200ff087b82 */ /* 0x000e6c0000000a00 */
.L_x_52:
[----:B-1----:R-:W-:-:S04]  /*0b20*/  IMAD.WIDE R2, R7, 0x4, R8 ;  /* 0x0000000407027825 */ /* 0x002fc800078e0208 */
[C---:B0-----:R-:W-:Y:S02]  /*0b30*/  IMAD.WIDE R4, R7.reuse, 0x4, R10 ;  /* 0x0000000407047825 */ /* 0x041fe400078e020a */
[----:B------:R-:W2:Y:S04]  /*0b40*/  LDG.E R3, desc[UR16][R2.64] ;  /* 0x0000001002037981 */ /* 0x000ea8000c1e1900 */
[----:B------:R-:W2:Y:S01]  /*0b50*/  LDG.E R4, desc[UR16][R4.64] ;  /* 0x0000001004047981 */ /* 0x000ea2000c1e1900 */
[----:B------:R-:W-:Y:S01]  /*0b60*/  UIADD3 UR5, UPT, UPT, UR5, 0x1, URZ ;  /* 0x0000000105057890 */ /* 0x000fe2000fffe0ff */
[----:B------:R-:W-:-:S03]  /*0b70*/  IADD3 R7, PT, PT, R7, 0x1, RZ ;  /* 0x0000000107077810 */ /* 0x000fc60007ffe0ff */
[----:B------:R-:W-:Y:S01]  /*0b80*/  UISETP.NE.AND UP0, UPT, UR5, URZ, UPT ;  /* 0x000000ff0500728c */ /* 0x000fe2000bf05270 */
[----:B--2---:R-:W-:-:S04]  /*0b90*/  FADD R13, R4, -R3 ;  /* 0x80000003040d7221 */ /* 0x004fc80000000000 */
[----:B------:R-:W-:-:S04]  /*0ba0*/  FFMA R16, R13, R13, R16 ;  /* 0x0000000d0d107223 */ /* 0x000fc80000000010 */
[----:B------:R-:W-:Y:S05]  /*0bb0*/  BRA.U UP0, `(.L_x_52) ;  /* 0xfffffffd00d87547 */ /* 0x000fea000b83ffff */
.L_x_47:
[----:B------:R-:W-:Y:S01]  /*0bc0*/  IADD3 R0, PT, PT, R16, -0xd000000, RZ ;  /* 0xf300000010007810 */ /* 0x000fe20007ffe0ff */
[----:B------:R0:W1:Y:S01]  /*0bd0*/  MUFU.RSQ R3, R16 ;  /* 0x0000001000037308 */ /* 0x0000620000001400 */
[----:B------:R-:W-:Y:S02]  /*0be0*/  BSSY.RECONVERGENT B0, `(.L_x_53) ;  /* 0x000000b000007945 */ /* 0x000fe40003800200 */
[----:B------:R-:W-:-:S13]  /*0bf0*/  ISETP.GT.U32.AND P0, PT, R0, 0x727fffff, PT ;  /* 0x727fffff0000780c */ /* 0x000fda0003f04070 */
[----:B0-----:R-:W-:Y:S05]  /*0c00*/  @!P0 BRA `(.L_x_54) ;  /* 0x0000000000108947 */ /* 0x001fea0003800000 */
[----:B------:R-:W-:Y:S02]  /*0c10*/  MOV R0, R16 ;  /* 0x0000001000007202 */ /* 0x000fe40000000f00 */
[----:B------:R-:W-:-:S07]  /*0c20*/  MOV R8, 0xc40 ;  /* 0x00000c4000087802 */ /* 0x000fce0000000f00 */
[----:B-1----:R-:W-:Y:S05]  /*0c30*/  CALL.REL.NOINC `($__internal_1_$__cuda_sm20_sqrt_rn_f32_slowpath) ;  /* 0x0000000000287944 */ /* 0x002fea0003c00000 */
[----:B------:R-:W-:Y:S05]  /*0c40*/  BRA `(.L_x_55) ;  /* 0x0000000000107947 */ /* 0x000fea0003800000 */
.L_x_54:
[C---:B-1----:R-:W-:Y:S01]  /*0c50*/  FMUL.FTZ R5, R3.reuse, R16 ;  /* 0x0000001003057220 */ /* 0x042fe20000410000 */
[----:B------:R-:W-:-:S03]  /*0c60*/  FMUL.FTZ R0, R3, 0.5 ;  /* 0x3f00000003007820 */ /* 0x000fc60000410000 */
[----:B------:R-:W-:-:S04]  /*0c70*/  FFMA R16, -R5, R5, R16 ;  /* 0x0000000505107223 */ /* 0x000fc80000000110 */
[----:B------:R-:W-:-:S07]  /*0c80*/  FFMA R5, R16, R0, R5 ;  /* 0x0000000010057223 */ /* 0x000fce0000000005 */
.L_x_55:
[----:B------:R-:W-:Y:S05]  /*0c90*/  BSYNC.RECONVERGENT B0 ;  /* 0x0000000000007941 */ /* 0x000fea0003800200 */
.L_x_53:
[----:B------:R-:W0:Y:S02]  /*0ca0*/  LDC.64 R2, c[0x0][0x390] ;  /* 0x0000e400ff027b82 */ /* 0x000e240000000a00 */
[----:B0-----:R-:W-:-:S05]  /*0cb0*/  IMAD.WIDE R6, R6, 0x4, R2 ;  /* 0x0000000406067825 */ /* 0x001fca00078e0202 */
[----:B------:R-:W-:Y:S01]  /*0cc0*/  STG.E desc[UR16][R6.64], R5 ;  /* 0x0000000506007986 */ /* 0x000fe2000c101910 */
[----:B------:R-:W-:Y:S05]  /*0cd0*/  EXIT ;  /* 0x000000000000794d */ /* 0x000fea0003800000 */
        .weak           $__internal_1_$__cuda_sm20_sqrt_rn_f32_slowpath
        .type           $__internal_1_$__cuda_sm20_sqrt_rn_f32_slowpath,@function
        .size           $__internal_1_$__cuda_sm20_sqrt_rn_f32_slowpath,(.L_x_63 - $__internal_1_$__cuda_sm20_sqrt_rn_f32_slowpath)
$__internal_1_$__cuda_sm20_sqrt_rn_f32_slowpath:
[----:B------:R-:W-:-:S13]  /*0ce0*/  LOP3.LUT P0, RZ, R0, 0x7fffffff, RZ, 0xc0, !PT ;  /* 0x7fffffff00ff7812 */ /* 0x000fda000780c0ff */
[----:B------:R-:W-:Y:S01]  /*0cf0*/  @!P0 MOV R2, R0 ;  /* 0x0000000000028202 */ /* 0x000fe20000000f00 */
[----:B------:R-:W-:Y:S06]  /*0d00*/  @!P0 BRA `(.L_x_56) ;  /* 0x0000000000408947 */ /* 0x000fec0003800000 */
[----:B------:R-:W-:-:S13]  /*0d10*/  FSETP.GEU.FTZ.AND P0, PT, R0, RZ, PT ;  /* 0x000000ff0000720b */ /* 0x000fda0003f1e000 */
[----:B------:R-:W-:Y:S01]  /*0d20*/  @!P0 MOV R2, 0x7fffffff ;  /* 0x7fffffff00028802 */ /* 0x000fe20000000f00 */
[----:B------:R-:W-:Y:S06]  /*0d30*/  @!P0 BRA `(.L_x_56) ;  /* 0x0000000000348947 */ /* 0x000fec0003800000 */
[----:B------:R-:W-:-:S13]  /*0d40*/  FSETP.GTU.FTZ.AND P0, PT, |R0|, +INF , PT ;  /* 0x7f8000000000780b */ /* 0x000fda0003f1c200 */
[----:B------:R-:W-:Y:S01]  /*0d50*/  @P0 FADD.FTZ R2, R0, 1 ;  /* 0x3f80000000020421 */ /* 0x000fe20000010000 */
[----:B------:R-:W-:Y:S06]  /*0d60*/  @P0 BRA `(.L_x_56) ;  /* 0x0000000000280947 */ /* 0x000fec0003800000 */
[----:B------:R-:W-:-:S13]  /*0d70*/  FSETP.NEU.FTZ.AND P0, PT, |R0|, +INF , PT ;  /* 0x7f8000000000780b */ /* 0x000fda0003f1d200 */
[----:B------:R-:W-:-:S04]  /*0d80*/  @P0 FFMA R3, R0, 1.84467440737095516160e+19, RZ ;  /* 0x5f80000000030823 */ /* 0x000fc800000000ff */
[----:B------:R-:W0:Y:S02]  /*0d90*/  @P0 MUFU.RSQ R2, R3 ;  /* 0x0000000300020308 */ /* 0x000e240000001400 */
[----:B0-----:R-:W-:Y:S01]  /*0da0*/  @P0 FMUL.FTZ R4, R3, R2 ;  /* 0x0000000203040220 */ /* 0x001fe20000410000 */
[----:B------:R-:W-:Y:S01]  /*0db0*/  @P0 FMUL.FTZ R7, R2, 0.5 ;  /* 0x3f00000002070820 */ /* 0x000fe20000410000 */
[----:B------:R-:W-:Y:S02]  /*0dc0*/  @!P0 MOV R2, R0 ;  /* 0x0000000000028202 */ /* 0x000fe40000000f00 */
[----:B------:R-:W-:-:S04]  /*0dd0*/  @P0 FADD.FTZ R5, -R4, -RZ ;  /* 0x800000ff04050221 */ /* 0x000fc80000010100 */
[----:B------:R-:W-:-:S04]  /*0de0*/  @P0 FFMA R5, R4, R5, R3 ;  /* 0x0000000504050223 */ /* 0x000fc80000000003 */
[----:B------:R-:W-:-:S04]  /*0df0*/  @P0 FFMA R5, R5, R7, R4 ;  /* 0x0000000705050223 */ /* 0x000fc80000000004 */
[----:B------:R-:W-:-:S07]  /*0e00*/  @P0 FMUL.FTZ R2, R5, 2.3283064365386962891e-10 ;  /* 0x2f80000005020820 */ /* 0x000fce0000410000 */
.L_x_56:
[----:B------:R-:W-:Y:S01]  /*0e10*/  HFMA2 R3, -RZ, RZ, 0, 0 ;  /* 0x00000000ff037431 */ /* 0x000fe200000001ff */
[----:B------:R-:W-:Y:S02]  /*0e20*/  MOV R5, R2 ;  /* 0x0000000200057202 */ /* 0x000fe40000000f00 */
[----:B------:R-:W-:-:S04]  /*0e30*/  MOV R2, R8 ;  /* 0x0000000800027202 */ /* 0x000fc80000000f00 */
[----:B------:R-:W-:Y:S05]  /*0e40*/  RET.REL.NODEC R2 `(_Z26calculateCentroidDistancesPfS_S_ii) ;  /* 0xfffffff0026c7950 */ /* 0x000fea0003c3ffff */
.L_x_57:
        /* <DEDUP_REMOVED lines=11> */
.L_x_63:


//--------------------- .text._Z10reduce_maxPfjS_ --------------------------
	.section	.text._Z10reduce_maxPfjS_,"ax",@progbits
	.align	128
        .global         _Z10reduce_maxPfjS_
        .type           _Z10reduce_maxPfjS_,@function
        .size           _Z10reduce_maxPfjS_,(.L_x_67 - _Z10reduce_maxPfjS_)
        .other          _Z10reduce_maxPfjS_,@"STO_CUDA_ENTRY STV_DEFAULT"
_Z10reduce_maxPfjS_:
.text._Z10reduce_maxPfjS_:
[----:B------:R-:W-:Y:S01]  /*0000*/  LDC R1, c[0x0][0x37c] ;  /* 0x0000df00ff017b82 */ /* 0x000fe20000000800 */
[----:B------:R-:W0:Y:S01]  /*0010*/  S2R R0, SR_CTAID.X ;  /* 0x0000000000007919 */ /* 0x000e220000002500 */
[----:B------:R-:W0:Y:S01]  /*0020*/  LDCU UR5, c[0x0][0x360] ;  /* 0x00006c00ff0577ac */ /* 0x000e220008000800 */
[----:B------:R-:W-:Y:S01]  /*0030*/  BSSY.RECONVERGENT B0, `(.L_x_58) ;  /* 0x0000012000007945 */ /* 0x000fe20003800200 */
[----:B------:R-:W-:Y:S01]  /*0040*/  IMAD.MOV.U32 R8, RZ, RZ, -0x800001 ;  /* 0xff7fffffff087424 */ /* 0x000fe200078e00ff */
[----:B------:R-:W0:Y:S01]  /*0050*/  S2R R3, SR_TID.X ;  /* 0x0000000000037919 */ /* 0x000e220000002100 */
[----:B------:R-:W1:Y:S01]  /*0060*/  LDCU UR8, c[0x0][0x388] ;  /* 0x00007100ff0877ac */ /* 0x000e620008000800 */
[----:B------:R-:W2:Y:S01]  /*0070*/  LDCU.64 UR6, c[0x0][0x358] ;  /* 0x00006b00ff0677ac */ /* 0x000ea20008000a00 */
[----:B0-----:R-:W-:-:S05]  /*0080*/  IMAD R2, R0, UR5, R3 ;  /* 0x0000000500027c24 */ /* 0x001fca000f8e0203 */
[----:B-1----:R-:W-:-:S13]  /*0090*/  ISETP.GE.U32.AND P0, PT, R2, UR8, PT ;  /* 0x0000000802007c0c */ /* 0x002fda000bf06070 */
[----:B--2---:R-:W-:Y:S05]  /*00a0*/  @P0 BRA `(.L_x_59) ;  /* 0x0000000000280947 */ /* 0x004fea0003800000 */
[----:B------:R-:W0:Y:S01]  /*00b0*/  LDC R9, c[0x0][0x370] ;  /* 0x0000dc00ff097b82 */ /* 0x000e220000000800 */
[----:B------:R-:W-:-:S07]  /*00c0*/  IMAD.MOV.U32 R8, RZ, RZ, -0x800001 ;  /* 0xff7fffffff087424 */ /* 0x000fce00078e00ff */
[----:B------:R-:W1:Y:S01]  /*00d0*/  LDC.64 R6, c[0x0][0x380] ;  /* 0x0000e000ff067b82 */ /* 0x000e620000000a00 */
[----:B0-----:R-:W-:-:S07]  /*00e0*/  IMAD R9, R9, UR5, RZ ;  /* 0x0000000509097c24 */ /* 0x001fce000f8e02ff */
.L_x_60:
[----:B-1----:R-:W-:-:S06]  /*00f0*/  IMAD.WIDE.U32 R4, R2, 0x4, R6 ;  /* 0x0000000402047825 */ /* 0x002fcc00078e0006 */
[----:B------:R-:W2:Y:S01]  /*0100*/  LDG.E R5, desc[UR6][R4.64] ;  /* 0x0000000604057981 */ /* 0x000ea2000c1e1900 */
[----:B------:R-:W-:-:S05]  /*0110*/  IMAD.IADD R2, R9, 0x1, R2 ;  /* 0x0000000109027824 */ /* 0x000fca00078e0202 */
[----:B------:R-:W-:Y:S02]  /*0120*/  ISETP.GE.U32.AND P0, PT, R2, UR8, PT ;  /* 0x0000000802007c0c */ /* 0x000fe4000bf06070 */
[----:B--2---:R-:W-:-:S11]  /*0130*/  FMNMX R8, R5, R8, !PT ;  /* 0x0000000805087209 */ /* 0x004fd60007800000 */
[----:B------:R-:W-:Y:S05]  /*0140*/  @!P0 BRA `(.L_x_60) ;  /* 0xfffffffc00e88947 */ /* 0x000fea000383ffff */
.L_x_59:
[----:B------:R-:W-:Y:S05]  /*0150*/  BSYNC.RECONVERGENT B0 ;  /* 0x0000000000007941 */ /* 0x000fea0003800200 */
.L_x_58:
[----:B------:R-:W0:Y:S01]  /*0160*/  SHFL.DOWN PT, R5, R8, 0x10, 0x1f ;  /* 0x0a001f0008057f89 */ /* 0x000e2200000e0000 */
[----:B------:R-:W-:-:S06]  /*0170*/  USHF.R.U32.HI UR4, URZ, 0x5, UR5 ;  /* 0x00000005ff047899 */ /* 0x000fcc0008011605 */
[----:B------:R-:W-:-:S13]  /*0180*/  ISETP.GE.U32.AND P1, PT, R3, UR4, PT ;  /* 0x0000000403007c0c */ /* 0x000fda000bf26070 */
[----:B------:R-:W1:Y:S01]  /*0190*/  @!P1 S2R R11, SR_CgaCtaId ;  /* 0x00000000000b9919 */ /* 0x000e620000008800 */
[----:B0-----:R-:W-:-:S05]  /*01a0*/  FMNMX R5, R5, R8, !PT ;  /* 0x0000000805057209 */ /* 0x001fca0007800000 */
[----:B------:R-:W0:Y:S02]  /*01b0*/  SHFL.DOWN PT, R2, R5, 0x8, 0x1f ;  /* 0x09001f0005027f89 */ /* 0x000e2400000e0000 */
[----:B0-----:R-:W-:Y:S02]  /*01c0*/  FMNMX R4, R5, R2, !PT ;  /* 0x0000000205047209 */ /* 0x001fe40007800000 */
[----:B------:R-:W-:-:S03]  /*01d0*/  LOP3.LUT P0, R2, R3, 0x1f, RZ, 0xc0, !PT ;  /* 0x0000001f03027812 */ /* 0x000fc6000780c0ff */
[----:B------:R-:W0:Y:S10]  /*01e0*/  SHFL.DOWN PT, R7, R4, 0x4, 0x1f ;  /* 0x08801f0004077f89 */ /* 0x000e3400000e0000 */
[----:B------:R-:W2:Y:S01]  /*01f0*/  @!P0 S2R R9, SR_CgaCtaId ;  /* 0x0000000000098919 */ /* 0x000ea20000008800 */
[----:B------:R-:W-:-:S02]  /*0200*/  @!P0 MOV R8, 0x400 ;  /* 0x0000040000088802 */ /* 0x000fc40000000f00 */
[----:B0-----:R-:W-:Y:S02]  /*0210*/  FMNMX R7, R4, R7, !PT ;  /* 0x0000000704077209 */ /* 0x001fe40007800000 */
[----:B------:R-:W-:-:S03]  /*0220*/  @!P1 MOV R4, 0x400 ;  /* 0x0000040000049802 */ /* 0x000fc60000000f00 */
[----:B------:R-:W0:Y:S01]  /*0230*/  SHFL.DOWN PT, R6, R7, 0x2, 0x1f ;  /* 0x08401f0007067f89 */ /* 0x000e2200000e0000 */
[----:B-1----:R-:W-:-:S05]  /*0240*/  @!P1 LEA R11, R11, R4, 0x18 ;  /* 0x000000040b0b9211 */ /* 0x002fca00078ec0ff */
[----:B------:R-:W-:Y:S02]  /*0250*/  @!P1 IMAD R4, R2, 0x4, R11 ;  /* 0x0000000402049824 */ /* 0x000fe400078e020b */
[----:B------:R-:W-:Y:S01]  /*0260*/  IMAD.MOV.U32 R2, RZ, RZ, -0x800001 ;  /* 0xff7fffffff027424 */ /* 0x000fe200078e00ff */
[----:B--2---:R-:W-:-:S04]  /*0270*/  @!P0 LEA R8, R9, R8, 0x18 ;  /* 0x0000000809088211 */ /* 0x004fc800078ec0ff */
[----:B------:R-:W-:Y:S02]  /*0280*/  @!P0 LEA.HI R8, R3, R8, RZ, 0x1d ;  /* 0x0000000803088211 */ /* 0x000fe400078fe8ff */
[----:B0-----:R-:W-:-:S05]  /*0290*/  FMNMX R6, R7, R6, !PT ;  /* 0x0000000607067209 */ /* 0x001fca0007800000 */
[----:B------:R-:W0:Y:S02]  /*02a0*/  SHFL.DOWN PT, R5, R6, 0x1, 0x1f ;  /* 0x08201f0006057f89 */ /* 0x000e2400000e0000 */
[----:B0-----:R-:W-:-:S05]  /*02b0*/  FMNMX R5, R6, R5, !PT ;  /* 0x0000000506057209 */ /* 0x001fca0007800000 */
[----:B------:R0:W-:Y:S01]  /*02c0*/  @!P0 STS [R8], R5 ;  /* 0x0000000508008388 */ /* 0x0001e20000000800 */
[----:B------:R-:W-:Y:S01]  /*02d0*/  BAR.SYNC.DEFER_BLOCKING 0x0 ;  /* 0x0000000000007b1d */ /* 0x000fe20000010000 */
[----:B------:R-:W-:-:S05]  /*02e0*/  ISETP.GT.U32.AND P0, PT, R3, 0x1f, PT ;  /* 0x0000001f0300780c */ /* 0x000fca0003f04070 */
[----:B------:R0:W1:Y:S08]  /*02f0*/  @!P1 LDS R2, [R4] ;  /* 0x0000000004029984 */ /* 0x0000700000000800 */
[----:B0-----:R-:W-:Y:S05]  /*0300*/  @P0 EXIT ;  /* 0x000000000000094d */ /* 0x001fea0003800000 */
[----:B-1----:R-:W0:Y:S01]  /*0310*/  SHFL.DOWN PT, R5, R2, 0x10, 0x1f ;  /* 0x0a001f0002057f89 */ /* 0x002e2200000e0000 */
[----:B------:R-:W-:Y:S02]  /*0320*/  ISETP.NE.AND P0, PT, R3, RZ, PT ;  /* 0x000000ff0300720c */ /* 0x000fe40003f05270 */
[----:B0-----:R-:W-:-:S05]  /*0330*/  FMNMX R5, R5, R2, !PT ;  /* 0x0000000205057209 */ /* 0x001fca0007800000 */
[----:B------:R-:W0:Y:S02]  /*0340*/  SHFL.DOWN PT, R4, R5, 0x8, 0x1f ;  /* 0x09001f0005047f89 */ /* 0x000e2400000e0000 */
[----:B0-----:R-:W-:-:S05]  /*0350*/  FMNMX R4, R5, R4, !PT ;  /* 0x0000000405047209 */ /* 0x001fca0007800000 */
[----:B------:R-:W0:Y:S02]  /*0360*/  SHFL.DOWN PT, R7, R4, 0x4, 0x1f ;  /* 0x08801f0004077f89 */ /* 0x000e2400000e0000 */
[----:B0-----:R-:W-:-:S05]  /*0370*/  FMNMX R7, R4, R7, !PT ;  /* 0x0000000704077209 */ /* 0x001fca0007800000 */
[----:B------:R-:W0:Y:S02]  /*0380*/  SHFL.DOWN PT, R6, R7, 0x2, 0x1f ;  /* 0x08401f0007067f89 */ /* 0x000e2400000e0000 */
[----:B0-----:R-:W-:-:S05]  /*0390*/  FMNMX R6, R7, R6, !PT ;  /* 0x0000000607067209 */ /* 0x001fca0007800000 */
[----:B------:R0:W1:Y:S01]  /*03a0*/  SHFL.DOWN PT, R9, R6, 0x1, 0x1f ;  /* 0x08201f0006097f89 */ /* 0x00006200000e0000 */
[----:B------:R-:W-:Y:S05]  /*03b0*/  @P0 EXIT ;  /* 0x000000000000094d */ /* 0x000fea0003800000 */
[----:B------:R-:W2:Y:S01]  /*03c0*/  LDC.64 R2, c[0x0][0x390] ;  /* 0x0000e400ff027b82 */ /* 0x000ea20000000a00 */
[----:B-1----:R-:W-:Y:S01]  /*03d0*/  FMNMX R9, R6, R9, !PT ;  /* 0x0000000906097209 */ /* 0x002fe20007800000 */
[----:B--2---:R-:W-:-:S05]  /*03e0*/  IMAD.WIDE.U32 R2, R0, 0x4, R2 ;  /* 0x0000000400027825 */ /* 0x004fca00078e0002 */
[----:B------:R-:W-:Y:S01]  /*03f0*/  STG.E desc[UR6][R2.64], R9 ;  /* 0x0000000902007986 */ /* 0x000fe2000c101906 */
[----:B------:R-:W-:Y:S05]  /*0400*/  EXIT ;  /* 0x000000000000794d */ /* 0x000fea0003800000 */
.L_x_61:
        /* <DEDUP_REMOVED lines=15> */
.L_x_67:


//--------------------- .nv.shared._Z20recalculateCentroidsPfPiS_S0_ --------------------------
	.section	.nv.shared._Z20recalculateCentroidsPfPiS_S0_,"aw",@nobits
	.sectionflags	@""
	.align	16
	.zero		1024


//--------------------- .nv.shared.reserved.0     --------------------------
	.section	.nv.shared.reserved.0,"aw",@nobits
	.weak		__nv_reservedSMEM_offset_0_alias
	.size		__nv_reservedSMEM_offset_0_alias, 0, 64
	.other		__nv_reservedSMEM_offset_0_alias,@"STO_CUDA_RESERVED_SHARED STV_DEFAULT"
__nv_reservedSMEM_offset_0_alias:
	.zero		0
	.zero		64


//--------------------- .nv.shared._Z23assignPointsToCentroidsPfS_PiS0_b --------------------------
	.section	.nv.shared._Z23assignPointsToCentroidsPfS_PiS0_b,"aw",@nobits
	.sectionflags	@""
	.align	16
	.zero		1024


//--------------------- .nv.shared._Z26calculateCentroidDistancesPfS_S_ii --------------------------
	.section	.nv.shared._Z26calculateCentroidDistancesPfS_S_ii,"aw",@nobits
	.sectionflags	@""
	.align	16
	.zero		1024


//--------------------- .nv.shared._Z10reduce_maxPfjS_ --------------------------
	.section	.nv.shared._Z10reduce_maxPfjS_,"aw",@nobits
	.sectionflags	@""
	.align	16
.nv.shared._Z10reduce_maxPfjS_:
	.zero		1152


//--------------------- .nv.constant0._Z20recalculateCentroidsPfPiS_S0_ --------------------------
	.section	.nv.constant0._Z20recalculateCentroidsPfPiS_S0_,"a",@progbits
	.sectionflags	@""
	.align	4
.nv.constant0._Z20recalculateCentroidsPfPiS_S0_:
	.zero		928


//--------------------- .nv.constant0._Z23assignPointsToCentroidsPfS_PiS0_b --------------------------
	.section	.nv.constant0._Z23assignPointsToCentroidsPfS_PiS0_b,"a",@progbits
	.sectionflags	@""
	.align	4
.nv.constant0._Z23assignPointsToCentroidsPfS_PiS0_b:
	.zero		929


//--------------------- .nv.constant0._Z26calculateCentroidDistancesPfS_S_ii --------------------------
	.section	.nv.constant0._Z26calculateCentroidDistancesPfS_S_ii,"a",@progbits
	.sectionflags	@""
	.align	4
.nv.constant0._Z26calculateCentroidDistancesPfS_S_ii:
	.zero		928


//--------------------- .nv.constant0._Z10reduce_maxPfjS_ --------------------------
	.section	.nv.constant0._Z10reduce_maxPfjS_,"a",@progbits
	.sectionflags	@""
	.align	4
.nv.constant0._Z10reduce_maxPfjS_:
	.zero		920


//--------------------- SYMBOLS --------------------------

	.type		.nv.reservedSmem.offset0,@object
	.size		.nv.reservedSmem.offset0,0x4
	.type		.nv.reservedSmem.cap,@object
	.size		.nv.reservedSmem.cap,0x4
